def gluon_wgmma(
    a_ptr,
    b_ptr,
    c_ptr,
    M,
    N,
    K,
    stride_am,
    stride_bk,
    stride_cm,
    BLOCK_M: gl.constexpr,
    BLOCK_N: gl.constexpr,
    BLOCK_K: gl.constexpr,
    DTYPE: gl.constexpr,
    A_LAYOUT: gl.constexpr,
    B_LAYOUT: gl.constexpr,
    C_LAYOUT: gl.constexpr,
    B_SHAPE: gl.constexpr,
    TRANS_B: gl.constexpr,
    NUM_BUFFERS: gl.constexpr,
    NUM_WARPS: gl.constexpr,
):
    a_desc = tma.make_tensor_descriptor(
        a_ptr, [M, K], [stride_am, 1], [BLOCK_M, BLOCK_K], A_LAYOUT
    )
    b_desc = tma.make_tensor_descriptor(
        b_ptr,
        [N, K] if TRANS_B else [K, N],
        [stride_bk, 1],
        B_SHAPE,
        B_LAYOUT,
    )
    c_desc = tma.make_tensor_descriptor(
        c_ptr, [M, N], [stride_cm, 1], [BLOCK_M, BLOCK_N], C_LAYOUT
    )

    a_bufs = gl.allocate_shared_memory(
        DTYPE, [NUM_BUFFERS, BLOCK_M, BLOCK_K], A_LAYOUT
    )
    b_bufs = gl.allocate_shared_memory(DTYPE, [NUM_BUFFERS] + B_SHAPE, B_LAYOUT)

    pid_m = gl.program_id(0)
    pid_n = gl.program_id(1)
    off_m = pid_m * BLOCK_M
    off_n = pid_n * BLOCK_N

    mma_layout: gl.constexpr = pick_wgmma_layout(DTYPE, BLOCK_M, BLOCK_N, NUM_WARPS)
    acc = warpgroup_mma_init(
        gl.zeros((BLOCK_M, BLOCK_N), dtype=gl.float32, layout=mma_layout)
    )

    bars = gl.allocate_shared_memory(
        gl.int64, [NUM_BUFFERS, 1], mbarrier.MBarrierLayout()
    )
    for i in gl.static_range(NUM_BUFFERS):
        mbarrier.init(bars.index(i), count=1)
    idx = 0
    phase = 0

    for k in range(0, K, BLOCK_K):
        a = a_bufs.index(idx)
        b = b_bufs.index(idx)
        bar = bars.index(idx)
        mbarrier.expect(bar, a_desc.block_type.nbytes + b_desc.block_type.nbytes)
        tma.async_copy_global_to_shared(a_desc, [off_m, k], bar, a)
        tma.async_copy_global_to_shared(
            b_desc, [off_n, k] if TRANS_B else [k, off_n], bar, b
        )
        mbarrier.wait(bar, phase=phase)

        if TRANS_B:
            b = b.permute((1, 0))
        acc = warpgroup_mma_wait(num_outstanding=0, deps=(acc,))
        acc = warpgroup_mma(a, b, acc, is_async=True)

        idx += 1
        if idx == NUM_BUFFERS:
            idx = 0
            phase ^= 1

    acc = warpgroup_mma_wait(num_outstanding=0, deps=(acc,))
    for i in gl.static_range(NUM_BUFFERS):
        mbarrier.invalidate(bars.index(i))

    c_smem = gl.allocate_shared_memory(DTYPE, [BLOCK_M, BLOCK_N], C_LAYOUT)
    c_smem.store(acc.to(DTYPE))
    fence_async_shared()
    tma.async_copy_shared_to_global(c_desc, [off_m, off_n], c_smem)
    tma.store_wait(pendings=0)

# config = {"BLOCK_K": 32, "BLOCK_M": 64, "BLOCK_N": 64, "arch": "sm_90", "dtype": "bf16", "num_buffers": 1, "num_warps": 4, "trans_b": 0}
# arch = sm_90


// ===== COMPILED SASS (sm_90a) =====

	.target	sm_90a

	.elftype	@"ET_EXEC"


//--------------------- .note.nv.tkinfo           --------------------------
	.section	.note.nv.tkinfo,"",@"SHT_NOTE"
	.sectionflags	@"SHF_NOTE_NV_TKINFO"
	.tkinfo
        /*0018*/ 	.word	0x00000002
        /*0030*/ 	.string	""
        /*0030*/ 	.string	"ptxas"
        /*0030*/ 	.string	"Cuda compilation tools, release 13.0, V13.0.88"
        /*0030*/ 	.string	"Build cuda_13.0.r13.0/compiler.36424714_0"
        /*0030*/ 	.string	"-v  -suppress-debug-info  -lineinfo  -arch sm_90a "



//--------------------- .note.nv.cuinfo           --------------------------
	.section	.note.nv.cuinfo,"",@"SHT_NOTE"
	.sectionflags	@"SHF_NOTE_NV_CUINFO"
        /*0018*/ 	.short	0x0002
        /*001a*/ 	.short	0x005a
        /*001c*/ 	.short	0x0082
	.zero		2


//--------------------- .nv.info                  --------------------------
	.section	.nv.info,"",@"SHT_CUDA_INFO"
	.align	4


	//----- nvinfo : EIATTR_REGCOUNT
	.align		4
        /*0000*/ 	.byte	0x04, 0x2f
        /*0002*/ 	.short	(.L_1 - .L_0)
	.align		4
.L_0:
        /*0004*/ 	.word	index@(gluon_wgmma)
        /*0008*/ 	.word	0x0000003a


	//----- nvinfo : EIATTR_FRAME_SIZE
	.align		4
.L_1:
        /*000c*/ 	.byte	0x04, 0x11
        /*000e*/ 	.short	(.L_3 - .L_2)
	.align		4
.L_2:
        /*0010*/ 	.word	index@(gluon_wgmma)
        /*0014*/ 	.word	0x00000000


	//----- nvinfo : EIATTR_MIN_STACK_SIZE
	.align		4
.L_3:
        /*0018*/ 	.byte	0x04, 0x12
        /*001a*/ 	.short	(.L_5 - .L_4)
	.align		4
.L_4:
        /*001c*/ 	.word	index@(gluon_wgmma)
        /*0020*/ 	.word	0x00000000
.L_5:


//--------------------- .nv.compat                --------------------------
	.section	.nv.compat,"",@"SHT_CUDA_COMPAT_INFO"
	.align	4
        /*0000*/ 	.byte	0x02, 0x09, 0x01, 0x00, 0x02, 0x02, 0x04, 0x00, 0x02, 0x05, 0x05, 0x00, 0x03, 0x07, 0x01, 0x01
        /*0010*/ 	.byte	0x02, 0x03, 0x03, 0x00, 0x02, 0x06, 0x01, 0x00, 0x04, 0x0b, 0x08, 0x00, 0x00, 0x00, 0x00, 0x00
        /*0020*/ 	.byte	0x00, 0x00, 0x00, 0x00


//--------------------- .nv.info.gluon_wgmma      --------------------------
	.section	.nv.info.gluon_wgmma,"",@"SHT_CUDA_INFO"
	.sectionflags	@""
	.align	4


	//----- nvinfo : EIATTR_CUDA_API_VERSION
	.align		4
        /*0000*/ 	.byte	0x04, 0x37
        /*0002*/ 	.short	(.L_7 - .L_6)
.L_6:
        /*0004*/ 	.word	0x00000082


	//----- nvinfo : EIATTR_KPARAM_INFO
	.align		4
.L_7:
        /*0008*/ 	.byte	0x04, 0x17
        /*000a*/ 	.short	(.L_9 - .L_8)
.L_8:
        /*000c*/ 	.word	0x00000000
        /*0010*/ 	.short	0x000a
        /*0012*/ 	.short	0x0048
        /*0014*/ 	.byte	0x00, 0xf4, 0x21, 0x00


	//----- nvinfo : EIATTR_KPARAM_INFO
	.align		4
.L_9:
        /*0018*/ 	.byte	0x04, 0x17
        /*001a*/ 	.short	(.L_11 - .L_10)
.L_10:
        /*001c*/ 	.word	0x00000000
        /*0020*/ 	.short	0x0009
        /*0022*/ 	.short	0x0040
        /*0024*/ 	.byte	0x00, 0xf4, 0x21, 0x00


	//----- nvinfo : EIATTR_KPARAM_INFO
	.align		4
.L_11:
        /*0028*/ 	.byte	0x04, 0x17
        /*002a*/ 	.short	(.L_13 - .L_12)
.L_12:
        /*002c*/ 	.word	0x00000000
        /*0030*/ 	.short	0x0008
        /*0032*/ 	.short	0x0038
        /*0034*/ 	.byte	0x00, 0xf0, 0x21, 0x00


	//----- nvinfo : EIATTR_KPARAM_INFO
	.align		4
.L_13:
        /*0038*/ 	.byte	0x04, 0x17
        /*003a*/ 	.short	(.L_15 - .L_14)
.L_14:
        /*003c*/ 	.word	0x00000000
        /*0040*/ 	.short	0x0007
        /*0042*/ 	.short	0x0030
        /*0044*/ 	.byte	0x00, 0xf0, 0x21, 0x00


	//----- nvinfo : EIATTR_KPARAM_INFO
	.align		4
.L_15:
        /*0048*/ 	.byte	0x04, 0x17
        /*004a*/ 	.short	(.L_17 - .L_16)
.L_16:
        /*004c*/ 	.word	0x00000000
        /*0050*/ 	.short	0x0006
        /*0052*/ 	.short	0x0028
        /*0054*/ 	.byte	0x00, 0xf0, 0x21, 0x00


	//----- nvinfo : EIATTR_KPARAM_INFO
	.align		4
.L_17:
        /*0058*/ 	.byte	0x04, 0x17
        /*005a*/ 	.short	(.L_19 - .L_18)
.L_18:
        /*005c*/ 	.word	0x00000000
        /*0060*/ 	.short	0x0005
        /*0062*/ 	.short	0x0020
        /*0064*/ 	.byte	0x00, 0xf0, 0x11, 0x00


	//----- nvinfo : EIATTR_KPARAM_INFO
	.align		4
.L_19:
        /*0068*/ 	.byte	0x04, 0x17
        /*006a*/ 	.short	(.L_21 - .L_20)
.L_20:
        /*006c*/ 	.word	0x00000000
        /*0070*/ 	.short	0x0004
        /*0072*/ 	.short	0x001c
        /*0074*/ 	.byte	0x00, 0xf0, 0x11, 0x00


	//----- nvinfo : EIATTR_KPARAM_INFO
	.align		4
.L_21:
        /*0078*/ 	.byte	0x04, 0x17
        /*007a*/ 	.short	(.L_23 - .L_22)
.L_22:
        /*007c*/ 	.word	0x00000000
        /*0080*/ 	.short	0x0003
        /*0082*/ 	.short	0x0018
        /*0084*/ 	.byte	0x00, 0xf0, 0x11, 0x00


	//----- nvinfo : EIATTR_KPARAM_INFO
	.align		4
.L_23:
        /*0088*/ 	.byte	0x04, 0x17
        /*008a*/ 	.short	(.L_25 - .L_24)
.L_24:
        /*008c*/ 	.word	0x00000000
        /*0090*/ 	.short	0x0002
        /*0092*/ 	.short	0x0010
        /*0094*/ 	.byte	0x00, 0xf4, 0x21, 0x00


	//----- nvinfo : EIATTR_KPARAM_INFO
	.align		4
.L_25:
        /*0098*/ 	.byte	0x04, 0x17
        /*009a*/ 	.short	(.L_27 - .L_26)
.L_26:
        /*009c*/ 	.word	0x00000000
        /*00a0*/ 	.short	0x0001
        /*00a2*/ 	.short	0x0008
        /*00a4*/ 	.byte	0x00, 0xf4, 0x21, 0x00


	//----- nvinfo : EIATTR_KPARAM_INFO
	.align		4
.L_27:
        /*00a8*/ 	.byte	0x04, 0x17
        /*00aa*/ 	.short	(.L_29 - .L_28)
.L_28:
        /*00ac*/ 	.word	0x00000000
        /*00b0*/ 	.short	0x0000
        /*00b2*/ 	.short	0x0000
        /*00b4*/ 	.byte	0x00, 0xf4, 0x21, 0x00


	//----- nvinfo : EIATTR_SPARSE_MMA_MASK
	.align		4
.L_29:
        /*00b8*/ 	.byte	0x03, 0x50
        /*00ba*/ 	.short	0x0000


	//----- nvinfo : EIATTR_MAXREG_COUNT
	.align		4
        /*00bc*/ 	.byte	0x03, 0x1b
        /*00be*/ 	.short	0x00ff


	//----- nvinfo : EIATTR_NUM_BARRIERS
	.align		4
        /*00c0*/ 	.byte	0x02, 0x4c
        /*00c2*/ 	.byte	0x01
	.zero		1


	//----- nvinfo : EIATTR_MERCURY_ISA_VERSION
	.align		4
        /*00c4*/ 	.byte	0x03, 0x5f
        /*00c6*/ 	.short	0x0101


	//----- nvinfo : EIATTR_INT_WARP_WIDE_INSTR_OFFSETS
	.align		4
        /*00c8*/ 	.byte	0x04, 0x31
        /*00ca*/ 	.short	(.L_31 - .L_30)


	//   ....[0]....
.L_30:
        /*00cc*/ 	.word	0x00001370


	//   ....[1]....
        /*00d0*/ 	.word	0x00001400


	//   ....[2]....
        /*00d4*/ 	.word	0x00001700


	//   ....[3]....
        /*00d8*/ 	.word	0x00001710


	//   ....[4]....
        /*00dc*/ 	.word	0x00001720


	//   ....[5]....
        /*00e0*/ 	.word	0x00001730


	//   ....[6]....
        /*00e4*/ 	.word	0x00001bf0


	//   ....[7]....
        /*00e8*/ 	.word	0x00001c00


	//----- nvinfo : EIATTR_COOP_GROUP_MASK_REGIDS
	.align		4
.L_31:
        /*00ec*/ 	.byte	0x04, 0x29
        /*00ee*/ 	.short	(.L_33 - .L_32)


	//   ....[0]....
.L_32:
        /*00f0*/ 	.word	0xffffffff


	//   ....[1]....
        /*00f4*/ 	.word	0xffffffff


	//   ....[2]....
        /*00f8*/ 	.word	0xffffffff


	//----- nvinfo : EIATTR_COOP_GROUP_INSTR_OFFSETS
	.align		4
.L_33:
        /*00fc*/ 	.byte	0x04, 0x28
        /*00fe*/ 	.short	(.L_35 - .L_34)


	//   ....[0]....
.L_34:
        /*0100*/ 	.word	0x00000150


	//   ....[1]....
        /*0104*/ 	.word	0x00000740


	//   ....[2]....
        /*0108*/ 	.word	0x00000d10


	//----- nvinfo : EIATTR_MBARRIER_INSTR_OFFSETS
	.align		4
.L_35:
        /*010c*/ 	.byte	0x04, 0x39
        /*010e*/ 	.short	(.L_37 - .L_36)


	//   ....[0]....
.L_36:
        /*0110*/ 	.word	0x00001490
        /*0114*/ 	.word	0x000000ff
        /*0118*/ 	.word	0x00002000
        /*011c*/ 	.short	0x0100
        /*011e*/ 	.byte	0x08
	.zero		1


	//   ....[1]....
        /*0120*/ 	.word	0x00001840
        /*0124*/ 	.word	0x000000ff
        /*0128*/ 	.word	0x00002000
        /*012c*/ 	.short	0x010a
        /*012e*/ 	.byte	0x08
	.zero		1


	//   ....[2]....
        /*0130*/ 	.word	0x00001a90
        /*0134*/ 	.word	0x000000ff
        /*0138*/ 	.word	0x00002000
        /*013c*/ 	.short	0x0108
        /*013e*/ 	.byte	0x08
	.zero		1


	//   ....[3]....
        /*0140*/ 	.word	0x00001c90
        /*0144*/ 	.word	0x000000ff
        /*0148*/ 	.word	0x00002000
        /*014c*/ 	.short	0x010a
        /*014e*/ 	.byte	0x08
	.zero		1


	//----- nvinfo : EIATTR_NUM_MBARRIERS
	.align		4
.L_37:
        /*0150*/ 	.byte	0x03, 0x38
        /*0152*/ 	.short	0x0001


	//----- nvinfo : EIATTR_EXIT_INSTR_OFFSETS
	.align		4
        /*0154*/ 	.byte	0x04, 0x1c
        /*0156*/ 	.short	(.L_39 - .L_38)


	//   ....[0]....
.L_38:
        /*0158*/ 	.word	0x00001c80


	//----- nvinfo : EIATTR_REQNTID
	.align		4
.L_39:
        /*015c*/ 	.byte	0x04, 0x10
        /*015e*/ 	.short	(.L_41 - .L_40)
.L_40:
        /*0160*/ 	.word	0x00000080
        /*0164*/ 	.word	0x00000001
        /*0168*/ 	.word	0x00000001


	//----- nvinfo : EIATTR_CRS_STACK_SIZE
	.align		4
.L_41:
        /*016c*/ 	.byte	0x04, 0x1e
        /*016e*/ 	.short	(.L_43 - .L_42)
.L_42:
        /*0170*/ 	.word	0x00000000


	//----- nvinfo : EIATTR_CBANK_PARAM_SIZE
	.align		4
.L_43:
        /*0174*/ 	.byte	0x03, 0x19
        /*0176*/ 	.short	0x0050


	//----- nvinfo : EIATTR_PARAM_CBANK
	.align		4
        /*0178*/ 	.byte	0x04, 0x0a
        /*017a*/ 	.short	(.L_45 - .L_44)
	.align		4
.L_44:
        /*017c*/ 	.word	index@(.nv.constant0.gluon_wgmma)
        /*0180*/ 	.short	0x0210
        /*0182*/ 	.short	0x0050


	//----- nvinfo : EIATTR_SW_WAR
	.align		4
.L_45:
        /*0184*/ 	.byte	0x04, 0x36
        /*0186*/ 	.short	(.L_47 - .L_46)
.L_46:
        /*0188*/ 	.word	0x00000008
.L_47:


//--------------------- .nv.callgraph             --------------------------
	.section	.nv.callgraph,"",@"SHT_CUDA_CALLGRAPH"
	.align	4
	.sectionentsize	8
	.align		4
        /*0000*/ 	.word	0x00000000
	.align		4
        /*0004*/ 	.word	0xffffffff
	.align		4
        /*0008*/ 	.word	0x00000000
	.align		4
        /*000c*/ 	.word	0xfffffffe
	.align		4
        /*0010*/ 	.word	0x00000000
	.align		4
        /*0014*/ 	.word	0xfffffffd
	.align		4
        /*0018*/ 	.word	0x00000000
	.align		4
        /*001c*/ 	.word	0xfffffffc


//--------------------- .text.gluon_wgmma         --------------------------
	.section	.text.gluon_wgmma,"ax",@progbits
	.align	128
        .global         gluon_wgmma
        .type           gluon_wgmma,@function
        .size           gluon_wgmma,(.L_x_52 - gluon_wgmma)
        .other          gluon_wgmma,@"STO_CUDA_ENTRY STV_DEFAULT"
gluon_wgmma:
.text.gluon_wgmma:
[----:B------:R-:W-:Y:S01]  /*0000*/  LDC R1, c[0x0][0x28] ;  /* 0x00000a00ff017b82 */ /* 0x000fe20000000800 */
[----:B------:R-:W1:Y:S07]  /*0010*/  S2R R0, SR_TID.X ;  /* 0x0000000000007919 */ /* 0x000e6e0000002100 */
[----:B------:R-:W2:Y:S01]  /*0020*/  S2UR UR4, SR_CgaCtaId ;  /* 0x00000000000479c3 */ /* 0x000ea20000008800 */
[----:B------:R-:W-:Y:S01]  /*0030*/  UMOV UR8, 0x400 ;  /* 0x0000040000087882 */ /* 0x000fe20000000000 */
[----:B------:R-:W-:Y:S01]  /*0040*/  ULDC UR6, c[0x0][0xc] ;  /* 0x0000030000067ab9 */ /* 0x000fe20000000800 */
[----:B------:R-:W-:Y:S01]  /*0050*/  ULDC.64 UR20, c[0x0][0x250] ;  /* 0x0000940000147ab9 */ /* 0x000fe20000000a00 */
[----:B------:R-:W-:Y:S04]  /*0060*/  BSSY B0, `(.L_x_0) ;  /* 0x000001e000007945 */ /* 0x000fe80003800000 */
[----:B------:R-:W3:Y:S08]  /*0070*/  LDC R2, c[0x0][0x228] ;  /* 0x00008a00ff027b82 */ /* 0x000ef00000000800 */
[----:B------:R-:W4:Y:S08]  /*0080*/  LDC R10, c[0x0][0x230] ;  /* 0x00008c00ff0a7b82 */ /* 0x000f300000000800 */
[----:B------:R-:W-:Y:S01]  /*0090*/  S2UR UR30, SR_CTAID.Y ;  /* 0x00000000001e79c3 */ /* 0x000fe20000002600 */
[----:B--2---:R-:W-:-:S03]  /*00a0*/  ULEA UR8, UR4, UR8, 0x18 ;  /* 0x0000000804087291 */ /* 0x004fc6000f8ec03f */
[----:B------:R-:W-:Y:S01]  /*00b0*/  ULDC UR4, c[0x0][0x10] ;  /* 0x0000040000047ab9 */ /* 0x000fe20000000800 */
[----:B-1----:R-:W-:-:S03]  /*00c0*/  LOP3.LUT R6, R0, 0x7f, RZ, 0xc0, !PT ;  /* 0x0000007f00067812 */ /* 0x002fc600078ec0ff */
[----:B------:R-:W1:Y:S01]  /*00d0*/  S2UR UR5, SR_CTAID.Z ;  /* 0x00000000000579c3 */ /* 0x000e620000002700 */
[----:B---3--:R-:W-:Y:S01]  /*00e0*/  VIADD R2, R2, 0xffffffff ;  /* 0xffffffff02027836 */ /* 0x008fe20000000000 */
[C---:B------:R-:W-:Y:S02]  /*00f0*/  ISETP.GE.U32.AND P0, PT, R6.reuse, 0x20, PT ;  /* 0x000000200600780c */ /* 0x040fe40003f06070 */
[C---:B------:R-:W-:Y:S02]  /*0100*/  ISETP.NE.U32.AND P2, PT, R6.reuse, RZ, PT ;  /* 0x000000ff0600720c */ /* 0x040fe40003f45070 */
[----:B------:R-:W-:Y:S02]  /*0110*/  LEA R14, R6, UR8, 0x2 ;  /* 0x00000008060e7c11 */ /* 0x000fe4000f8e10ff */
[----:B------:R-:W2:Y:S01]  /*0120*/  S2UR UR31, SR_CTAID.X ;  /* 0x00000000001f79c3 */ /* 0x000ea20000002500 */
[----:B----4-:R-:W-:-:S06]  /*0130*/  VIADD R11, R10, 0xffffffff ;  /* 0xffffffff0a0b7836 */ /* 0x010fcc0000000000 */
[----:B------:R3:W-:Y:S01]  /*0140*/  @!P0 STS [R14], RZ ;  /* 0x000000ff0e008388 */ /* 0x0007e20000000800 */
[----:B------:R-:W-:-:S03]  /*0150*/  NOP ;  /* 0x0000000000007918 */ /* 0x000fc60000000000 */
[----:B------:R3:W-:Y:S01]  /*0160*/  @!P2 STS [UR8+0x24], R2 ;  /* 0x00002402ff00a988 */ /* 0x0007e20008000808 */
[----:B-1----:R-:W-:-:S03]  /*0170*/  UIMAD UR4, UR5, UR4, UR30 ;  /* 0x00000004050472a4 */ /* 0x002fc6000f8e021e */
[----:B------:R3:W-:Y:S01]  /*0180*/  @!P2 STS [UR8+0x20], R11 ;  /* 0x0000200bff00a988 */ /* 0x0007e20008000808 */
[----:B--2---:R-:W-:-:S04]  /*0190*/  UIMAD UR4, UR4, UR6, UR31 ;  /* 0x00000006040472a4 */ /* 0x004fc8000f8e021f */
[----:B------:R-:W-:-:S04]  /*01a0*/  UIMAD UR6, UR4, 0x180, URZ ;  /* 0x00000180040678a4 */ /* 0x000fc8000f8e023f */
[----:B------:R-:W-:-:S04]  /*01b0*/  UIADD3 UR28, UP0, UR6, UR20, URZ ;  /* 0x00000014061c7290 */ /* 0x000fc8000ff1e03f */
[----:B------:R-:W-:Y:S01]  /*01c0*/  ULEA.HI.X.SX32 UR29, UR6, UR21, 0x1, UP0 ;  /* 0x00000015061d7291 */ /* 0x000fe200080f0e3f */
[----:B---3--:R-:W-:Y:S11]  /*01d0*/  @P2 BRA `(.L_x_1) ;  /* 0x0000000000182947 */ /* 0x008ff60003800000 */
[----:B------:R-:W1:Y:S01]  /*01e0*/  LDS R3, [UR8+0x8] ;  /* 0x00000808ff037984 */ /* 0x000e620008000800 */
[----:B------:R-:W2:Y:S01]  /*01f0*/  LDC.64 R8, c[0x0][0x210] ;  /* 0x00008400ff087b82 */ /* 0x000ea20000000a00 */
[----:B------:R-:W-:Y:S02]  /*0200*/  IMAD.MOV.U32 R4, RZ, RZ, 0x70 ;  /* 0x00000070ff047424 */ /* 0x000fe400078e00ff */
[----:B--2---:R2:W-:Y:S03]  /*0210*/  STS.64 [UR8], R8 ;  /* 0x00000008ff007988 */ /* 0x0045e60008000a08 */
[----:B-1----:R-:W-:-:S05]  /*0220*/  LOP3.LUT R3, R3, 0x10, R4, 0xd8, !PT ;  /* 0x0000001003037812 */ /* 0x002fca00078ed804 */
[----:B------:R2:W-:Y:S02]  /*0230*/  STS [UR8+0x8], R3 ;  /* 0x00000803ff007988 */ /* 0x0005e40008000808 */
.L_x_1:
[----:B------:R-:W-:Y:S05]  /*0240*/  BSYNC B0 ;  /* 0x0000000000007941 */ /* 0x000fea0003800000 */
.L_x_0:
[----:B------:R-:W-:Y:S04]  /*0250*/  BSSY B0, `(.L_x_2) ;  /* 0x000000a000007945 */ /* 0x000fe80003800000 */
[----:B------:R-:W-:Y:S05]  /*0260*/  @P2 BRA `(.L_x_3) ;  /* 0x0000000000202947 */ /* 0x000fea0003800000 */
[----:B--2---:R-:W1:Y:S01]  /*0270*/  LDS R3, [UR8+0x34] ;  /* 0x00003408ff037984 */ /* 0x004e620008000800 */
[----:B------:R-:W-:Y:S02]  /*0280*/  IMAD.MOV.U32 R4, RZ, RZ, 0x1f000000 ;  /* 0x1f000000ff047424 */ /* 0x000fe400078e00ff */
[----:B------:R-:W-:Y:S01]  /*0290*/  @!P2 IMAD.MOV.U32 R5, RZ, RZ, 0x3f ;  /* 0x0000003fff05a424 */ /* 0x000fe200078e00ff */
[----:B------:R-:W2:Y:S02]  /*02a0*/  @!P2 LDS R8, [UR8+0x38] ;  /* 0x00003808ff08a984 */ /* 0x000ea40008000800 */
[----:B-1----:R-:W-:Y:S02]  /*02b0*/  LOP3.LUT R3, R3, 0xff000000, R4, 0xb8, !PT ;  /* 0xff00000003037812 */ /* 0x002fe400078eb804 */
[----:B--2---:R-:W-:-:S03]  /*02c0*/  @!P2 LOP3.LUT R4, R8, 0xff, R5, 0xb8, !PT ;  /* 0x000000ff0804a812 */ /* 0x004fc600078eb805 */
[----:B------:R1:W-:Y:S04]  /*02d0*/  STS [UR8+0x34], R3 ;  /* 0x00003403ff007988 */ /* 0x0003e80008000808 */
[----:B------:R1:W-:Y:S02]  /*02e0*/  @!P2 STS [UR8+0x38], R4 ;  /* 0x00003804ff00a988 */ /* 0x0003e40008000808 */
.L_x_3:
[----:B------:R-:W-:Y:S05]  /*02f0*/  BSYNC B0 ;  /* 0x0000000000007941 */ /* 0x000fea0003800000 */
.L_x_2:
[----:B------:R-:W-:Y:S04]  /*0300*/  BSSY B0, `(.L_x_4) ;  /* 0x000000e000007945 */ /* 0x000fe80003800000 */
[----:B------:R-:W-:Y:S05]  /*0310*/  @P2 BRA `(.L_x_5) ;  /* 0x0000000000302947 */ /* 0x000fea0003800000 */
[----:B-1----:R-:W1:Y:S01]  /*0320*/  LDS R4, [UR8+0x34] ;  /* 0x00003408ff047984 */ /* 0x002e620008000800 */
[----:B------:R-:W3:Y:S03]  /*0330*/  LDC.64 R12, c[0x0][0x238] ;  /* 0x00008e00ff0c7b82 */ /* 0x000ee60000000a00 */
[----:B--2---:R-:W2:Y:S01]  /*0340*/  LDS R3, [UR8+0x1c] ;  /* 0x00001c08ff037984 */ /* 0x004ea20008000800 */
[C---:B---3--:R-:W-:Y:S01]  /*0350*/  SHF.L.U64.HI R8, R12.reuse, 0x1, R13 ;  /* 0x000000010c087819 */ /* 0x048fe2000001020d */
[----:B------:R-:W-:-:S03]  /*0360*/  IMAD.SHL.U32 R5, R12, 0x2, RZ ;  /* 0x000000020c057824 */ /* 0x000fc600078e00ff */
[--C-:B------:R-:W-:Y:S02]  /*0370*/  SHF.R.U32.HI R12, RZ, 0x4, R8.reuse ;  /* 0x00000004ff0c7819 */ /* 0x100fe40000011608 */
[----:B------:R-:W-:-:S05]  /*0380*/  SHF.R.U64 R5, R5, 0x4, R8 ;  /* 0x0000000405057819 */ /* 0x000fca0000001208 */
[----:B------:R3:W-:Y:S01]  /*0390*/  STS [UR8+0xc], R5 ;  /* 0x00000c05ff007988 */ /* 0x0007e20008000808 */
[----:B-1----:R-:W-:Y:S02]  /*03a0*/  LOP3.LUT R4, R4, 0x7, RZ, 0xb8, !PT ;  /* 0x0000000704047812 */ /* 0x002fe400078eb8ff */
[----:B--2---:R-:W-:-:S03]  /*03b0*/  LOP3.LUT R3, R3, 0xf, R12, 0xb8, !PT ;  /* 0x0000000f03037812 */ /* 0x004fc600078eb80c */
[----:B------:R3:W-:Y:S04]  /*03c0*/  STS [UR8+0x34], R4 ;  /* 0x00003404ff007988 */ /* 0x0007e80008000808 */
[----:B------:R3:W-:Y:S02]  /*03d0*/  STS [UR8+0x1c], R3 ;  /* 0x00001c03ff007988 */ /* 0x0007e40008000808 */
.L_x_5:
[----:B------:R-:W-:Y:S05]  /*03e0*/  BSYNC B0 ;  /* 0x0000000000007941 */ /* 0x000fea0003800000 */
.L_x_4:
[----:B------:R-:W-:Y:S04]  /*03f0*/  BSSY B1, `(.L_x_6) ;  /* 0x000001b000017945 */ /* 0x000fe80003800000 */
[----:B------:R-:W-:Y:S01]  /*0400*/  BSSY B0, `(.L_x_7) ;  /* 0x0000016000007945 */ /* 0x000fe20003800000 */
[----:B------:R-:W-:-:S03]  /*0410*/  IMAD.MOV.U32 R7, RZ, RZ, RZ ;  /* 0x000000ffff077224 */ /* 0x000fc600078e00ff */
[----:B------:R-:W-:Y:S05]  /*0420*/  @P2 BRA `(.L_x_8) ;  /* 0x0000000000202947 */ /* 0x000fea0003800000 */
[----:B-123--:R-:W1:Y:S02]  /*0430*/  LDS R3, [UR8+0x34] ;  /* 0x00003408ff037984 */ /* 0x00ee640008000800 */
[----:B-1----:R-:W-:-:S05]  /*0440*/  LOP3.LUT R3, R3, 0x38, RZ, 0xb8, !PT ;  /* 0x0000003803037812 */ /* 0x002fca00078eb8ff */
[----:B------:R1:W-:Y:S01]  /*0450*/  STS [UR8+0x34], R3 ;  /* 0x00003403ff007988 */ /* 0x0003e20008000808 */
[----:B------:R-:W-:Y:S05]  /*0460*/  @P2 BRA `(.L_x_9) ;  /* 0x0000000000202947 */ /* 0x000fea0003800000 */
[----:B-1----:R-:W1:Y:S01]  /*0470*/  LDS R3, [UR8+0x8] ;  /* 0x00000808ff037984 */ /* 0x002e620008000800 */
[----:B------:R-:W-:-:S05]  /*0480*/  IMAD.MOV.U32 R4, RZ, RZ, 0x780 ;  /* 0x00000780ff047424 */ /* 0x000fca00078e00ff */
[----:B-1----:R-:W-:-:S05]  /*0490*/  LOP3.LUT R3, R3, 0x500, R4, 0xd8, !PT ;  /* 0x0000050003037812 */ /* 0x002fca00078ed804 */
[----:B------:R4:W-:Y:S02]  /*04a0*/  STS [UR8+0x8], R3 ;  /* 0x00000803ff007988 */ /* 0x0009e40008000808 */
.L_x_8:
[----:B------:R-:W-:Y:S05]  /*04b0*/  @P2 BRA `(.L_x_10) ;  /* 0x0000000000282947 */ /* 0x000fea0003800000 */
[----:B-1234-:R-:W1:Y:S02]  /*04c0*/  LDS R3, [UR8+0x8] ;  /* 0x00000808ff037984 */ /* 0x01ee640008000800 */
[----:B-1----:R-:W-:-:S05]  /*04d0*/  LOP3.LUT R3, R3, 0x1800, RZ, 0xb8, !PT ;  /* 0x0000180003037812 */ /* 0x002fca00078eb8ff */
[----:B------:R2:W-:Y:S02]  /*04e0*/  STS [UR8+0x8], R3 ;  /* 0x00000803ff007988 */ /* 0x0005e40008000808 */
.L_x_9:
[----:B------:R-:W-:Y:S05]  /*04f0*/  @P2 BREAK B0 ;  /* 0x0000000000002942 */ /* 0x000fea0003800000 */
[----:B------:R-:W-:Y:S05]  /*0500*/  @P2 BRA `(.L_x_11) ;  /* 0x0000000000242947 */ /* 0x000fea0003800000 */
[----:B------:R-:W3:Y:S01]  /*0510*/  LDS R4, [UR8+0x8] ;  /* 0x00000808ff047984 */ /* 0x000ee20008000800 */
[----:B-12---:R-:W-:-:S05]  /*0520*/  IMAD.MOV.U32 R3, RZ, RZ, 0x6000 ;  /* 0x00006000ff037424 */ /* 0x006fca00078e00ff */
[----:B---3--:R-:W-:-:S04]  /*0530*/  LOP3.LUT R3, R4, 0x4000, R3, 0xd8, !PT ;  /* 0x0000400004037812 */ /* 0x008fc800078ed803 */
[----:B------:R-:W-:-:S05]  /*0540*/  LOP3.LUT R3, R3, 0x400000, RZ, 0xb8, !PT ;  /* 0x0040000003037812 */ /* 0x000fca00078eb8ff */
[----:B------:R5:W-:Y:S02]  /*0550*/  STS [UR8+0x8], R3 ;  /* 0x00000803ff007988 */ /* 0x000be40008000808 */
.L_x_10:
[----:B------:R-:W-:Y:S05]  /*0560*/  BSYNC B0 ;  /* 0x0000000000007941 */ /* 0x000fea0003800000 */
.L_x_7:
[----:B-12345:R-:W1:Y:S02]  /*0570*/  @!P2 LDS R3, [UR8+0x8] ;  /* 0x00000808ff03a984 */ /* 0x03ee640008000800 */
[----:B-1----:R-:W-:-:S05]  /*0580*/  @!P2 LOP3.LUT R3, R3, 0x8000, RZ, 0xb8, !PT ;  /* 0x000080000303a812 */ /* 0x002fca00078eb8ff */
[----:B------:R3:W-:Y:S02]  /*0590*/  @!P2 STS [UR8+0x8], R3 ;  /* 0x00000803ff00a988 */ /* 0x0007e40008000808 */
.L_x_11:
[----:B------:R-:W-:Y:S05]  /*05a0*/  BSYNC B1 ;  /* 0x0000000000017941 */ /* 0x000fea0003800000 */
.L_x_6:
[----:B------:R-:W-:Y:S05]  /*05b0*/  WARPSYNC.ALL ;  /* 0x0000000000007948 */ /* 0x000fea0003800000 */
[----:B-123--:R-:W1:Y:S02]  /*05c0*/  LDC R3, c[0x0][0x22c] ;  /* 0x00008b00ff037b82 */ /* 0x00ee640000000800 */
[----:B-1----:R-:W-:Y:S01]  /*05d0*/  VIADD R3, R3, 0xffffffff ;  /* 0xffffffff03037836 */ /* 0x002fe20000000000 */
[----:B------:R-:W-:Y:S06]  /*05e0*/  @P0 BRA `(.L_x_12) ;  /* 0x0000000000300947 */ /* 0x000fec0003800000 */
[----:B------:R-:W1:Y:S01]  /*05f0*/  S2R R4, SR_LANEID ;  /* 0x0000000000047919 */ /* 0x000e620000000000 */
[----:B------:R-:W-:Y:S05]  /*0600*/  WARPSYNC.ALL ;  /* 0x0000000000007948 */ /* 0x000fea0003800000 */
[----:B-1----:R-:W-:-:S05]  /*0610*/  IMAD.SHL.U32 R8, R4, 0x4, RZ ;  /* 0x0000000404087824 */ /* 0x002fca00078e00ff */
[----:B------:R-:W1:Y:S01]  /*0620*/  LDS R9, [R8+UR8] ;  /* 0x0000000808097984 */ /* 0x000e620008000800 */
[----:B------:R-:W-:Y:S01]  /*0630*/  IADD3 R4, P1, R8, UR28, RZ ;  /* 0x0000001c08047c10 */ /* 0x000fe2000ff3e0ff */
[----:B------:R-:W-:-:S04]  /*0640*/  UMOV UR4, UR28 ;  /* 0x0000001c00047c82 */ /* 0x000fc80008000000 */
[----:B------:R-:W-:Y:S01]  /*0650*/  IMAD.X R5, RZ, RZ, UR29, P1 ;  /* 0x0000001dff057e24 */ /* 0x000fe200088e06ff */
[----:B------:R-:W-:-:S04]  /*0660*/  UMOV UR5, UR29 ;  /* 0x0000001d00057c82 */ /* 0x000fc80008000000 */
[----:B-1----:R1:W2:Y:S01]  /*0670*/  ATOMG.E.EXCH.STRONG.GPU PT, RZ, [R4], R9 ;  /* 0x0000000904ff73a8 */ /* 0x0022a200041ee100 */
[----:B------:R-:W-:-:S04]  /*0680*/  DEPBAR {5,4,3,2,1,0} ;  /* 0x0000003f0000791a */ /* 0x000fc80000000000 */
[----:B------:R1:W-:Y:S01]  /*0690*/  UTMACCTL.IV [UR4] ;  /* 0x00000000040079b9 */ /* 0x0003e20008000000 */
[----:B------:R-:W-:Y:S01]  /*06a0*/  NOP ;  /* 0x0000000000007918 */ /* 0x000fe20000000000 */
.L_x_12:
[----:B------:R-:W-:Y:S05]  /*06b0*/  @P0 BRA `(.L_x_13) ;  /* 0x00000000000c0947 */ /* 0x000fea0003800000 */
[----:B------:R0:W-:Y:S01]  /*06c0*/  UTMACMDFLUSH ;  /* 0x00000000000079b7 */ /* 0x0001e20000000000 */
[----:B------:R-:W-:Y:S05]  /*06d0*/  @P0 BRA `(.L_x_13) ;  /* 0x0000000000040947 */ /* 0x000fea0003800000 */
[----:B------:R-:W-:-:S04]  /*06e0*/  DEPBAR.LE SB0, 0x0 ;  /* 0x000080000000791a */ /* 0x000fc80000000000 */
.L_x_13:
[----:B------:R-:W-:Y:S05]  /*06f0*/  WARPSYNC.ALL ;  /* 0x0000000000007948 */ /* 0x000fea0003800000 */
[----:B--2---:R-:W-:Y:S06]  /*0700*/  BAR.SYNC.DEFER_BLOCKING 0x0 ;  /* 0x0000000000007b1d */ /* 0x004fec0000010000 */
[----:B------:R-:W-:Y:S02]  /*0710*/  BSSY B1, `(.L_x_14) ;  /* 0x000000b000017945 */ /* 0x000fe40003800000 */
[----:B------:R-:W-:Y:S06]  /*0720*/  BAR.SYNC.DEFER_BLOCKING 0x0 ;  /* 0x0000000000007b1d */ /* 0x000fec0000010000 */
[----:B------:R2:W-:Y:S01]  /*0730*/  @!P0 STS [R14], RZ ;  /* 0x000000ff0e008388 */ /* 0x0005e20000000800 */
[----:B------:R-:W-:Y:S01]  /*0740*/  NOP ;  /* 0x0000000000007918 */ /* 0x000fe20000000000 */
[----:B------:R-:W-:Y:S05]  /*0750*/  @P2 BRA `(.L_x_15) ;  /* 0x0000000000182947 */ /* 0x000fea0003800000 */
[----:B-1----:R-:W1:Y:S01]  /*0760*/  LDS R4, [UR8+0x8] ;  /* 0x00000808ff047984 */ /* 0x002e620008000800 */
[----:B------:R-:W3:Y:S01]  /*0770*/  LDC.64 R8, c[0x0][0x218] ;  /* 0x00008600ff087b82 */ /* 0x000ee20000000a00 */
[----:B------:R-:W-:Y:S02]  /*0780*/  IMAD.MOV.U32 R5, RZ, RZ, 0x70 ;  /* 0x00000070ff057424 */ /* 0x000fe400078e00ff */
[----:B---3--:R3:W-:Y:S03]  /*0790*/  STS.64 [UR8], R8 ;  /* 0x00000008ff007988 */ /* 0x0087e60008000a08 */
[----:B-1----:R-:W-:-:S05]  /*07a0*/  LOP3.LUT R4, R4, 0x10, R5, 0xd8, !PT ;  /* 0x0000001004047812 */ /* 0x002fca00078ed805 */
[----:B------:R3:W-:Y:S02]  /*07b0*/  STS [UR8+0x8], R4 ;  /* 0x00000804ff007988 */ /* 0x0007e40008000808 */
.L_x_15:
[----:B-1----:R-:W-:Y:S05]  /*07c0*/  BSYNC B1 ;  /* 0x0000000000017941 */ /* 0x002fea0003800000 */
.L_x_14:
[----:B------:R-:W-:Y:S04]  /*07d0*/  BSSY B1, `(.L_x_16) ;  /* 0x000000a000017945 */ /* 0x000fe80003800000 */
[----:B------:R-:W-:Y:S05]  /*07e0*/  @P2 BRA `(.L_x_17) ;  /* 0x0000000000202947 */ /* 0x000fea0003800000 */
[----:B---3--:R-:W1:Y:S01]  /*07f0*/  LDS R4, [UR8+0x34] ;  /* 0x00003408ff047984 */ /* 0x008e620008000800 */
[----:B------:R-:W-:Y:S02]  /*0800*/  IMAD.MOV.U32 R5, RZ, RZ, 0x3f000000 ;  /* 0x3f000000ff057424 */ /* 0x000fe400078e00ff */
[----:B------:R-:W-:Y:S01]  /*0810*/  @!P2 IMAD.MOV.U32 R8, RZ, RZ, 0x1f ;  /* 0x0000001fff08a424 */ /* 0x000fe200078e00ff */
[----:B------:R-:W3:Y:S02]  /*0820*/  @!P2 LDS R9, [UR8+0x38] ;  /* 0x00003808ff09a984 */ /* 0x000ee40008000800 */
[----:B-1----:R-:W-:Y:S02]  /*0830*/  LOP3.LUT R4, R4, 0xff000000, R5, 0xb8, !PT ;  /* 0xff00000004047812 */ /* 0x002fe400078eb805 */
[----:B---3--:R-:W-:-:S03]  /*0840*/  @!P2 LOP3.LUT R5, R9, 0xff, R8, 0xb8, !PT ;  /* 0x000000ff0905a812 */ /* 0x008fc600078eb808 */
[----:B------:R1:W-:Y:S04]  /*0850*/  STS [UR8+0x34], R4 ;  /* 0x00003404ff007988 */ /* 0x0003e80008000808 */
[----:B------:R1:W-:Y:S02]  /*0860*/  @!P2 STS [UR8+0x38], R5 ;  /* 0x00003805ff00a988 */ /* 0x0003e40008000808 */
.L_x_17:
[----:B------:R-:W-:Y:S05]  /*0870*/  BSYNC B1 ;  /* 0x0000000000017941 */ /* 0x000fea0003800000 */
.L_x_16:
[----:B------:R-:W-:Y:S04]  /*0880*/  BSSY B1, `(.L_x_18) ;  /* 0x0000004000017945 */ /* 0x000fe80003800000 */
[----:B------:R-:W-:Y:S05]  /*0890*/  @P2 BRA `(.L_x_19) ;  /* 0x0000000000082947 */ /* 0x000fea0003800000 */
[----:B------:R4:W-:Y:S04]  /*08a0*/  STS [UR8+0x24], R11 ;  /* 0x0000240bff007988 */ /* 0x0009e80008000808 */
[----:B------:R4:W-:Y:S02]  /*08b0*/  STS [UR8+0x20], R3 ;  /* 0x00002003ff007988 */ /* 0x0009e40008000808 */
.L_x_19:
[----:B------:R-:W-:Y:S05]  /*08c0*/  BSYNC B1 ;  /* 0x0000000000017941 */ /* 0x000fea0003800000 */
.L_x_18:
[----:B------:R-:W-:Y:S04]  /*08d0*/  BSSY B1, `(.L_x_20) ;  /* 0x000000e000017945 */ /* 0x000fe80003800000 */
[----:B------:R-:W-:Y:S05]  /*08e0*/  @P2 BRA `(.L_x_21) ;  /* 0x0000000000302947 */ /* 0x000fea0003800000 */
[----:B-1----:R-:W1:Y:S01]  /*08f0*/  LDS R5, [UR8+0x34] ;  /* 0x00003408ff057984 */ /* 0x002e620008000800 */
[----:B---3--:R-:W3:Y:S03]  /*0900*/  LDC.64 R8, c[0x0][0x240] ;  /* 0x00009000ff087b82 */ /* 0x008ee60000000a00 */
[----:B------:R-:W5:Y:S01]  /*0910*/  LDS R4, [UR8+0x1c] ;  /* 0x00001c08ff047984 */ /* 0x000f620008000800 */
[C---:B---3--:R-:W-:Y:S01]  /*0920*/  SHF.L.U64.HI R9, R8.reuse, 0x1, R9 ;  /* 0x0000000108097819 */ /* 0x048fe20000010209 */
[----:B------:R-:W-:-:S03]  /*0930*/  IMAD.SHL.U32 R8, R8, 0x2, RZ ;  /* 0x0000000208087824 */ /* 0x000fc600078e00ff */
[--C-:B----4-:R-:W-:Y:S02]  /*0940*/  SHF.R.U32.HI R11, RZ, 0x4, R9.reuse ;  /* 0x00000004ff0b7819 */ /* 0x110fe40000011609 */
[----:B------:R-:W-:-:S05]  /*0950*/  SHF.R.U64 R8, R8, 0x4, R9 ;  /* 0x0000000408087819 */ /* 0x000fca0000001209 */
[----:B------:R3:W-:Y:S01]  /*0960*/  STS [UR8+0xc], R8 ;  /* 0x00000c08ff007988 */ /* 0x0007e20008000808 */
[----:B-1----:R-:W-:Y:S02]  /*0970*/  LOP3.LUT R5, R5, 0x7, RZ, 0xb8, !PT ;  /* 0x0000000705057812 */ /* 0x002fe400078eb8ff */
[----:B-----5:R-:W-:-:S03]  /*0980*/  LOP3.LUT R4, R4, 0xf, R11, 0xb8, !PT ;  /* 0x0000000f04047812 */ /* 0x020fc600078eb80b */
[----:B------:R3:W-:Y:S04]  /*0990*/  STS [UR8+0x34], R5 ;  /* 0x00003405ff007988 */ /* 0x0007e80008000808 */
[----:B------:R3:W-:Y:S02]  /*09a0*/  STS [UR8+0x1c], R4 ;  /* 0x00001c04ff007988 */ /* 0x0007e40008000808 */
.L_x_21:
[----:B------:R-:W-:Y:S05]  /*09b0*/  BSYNC B1 ;  /* 0x0000000000017941 */ /* 0x000fea0003800000 */
.L_x_20:
[----:B------:R-:W-:Y:S04]  /*09c0*/  BSSY B2, `(.L_x_22) ;  /* 0x000001a000027945 */ /* 0x000fe80003800000 */
[----:B------:R-:W-:Y:S04]  /*09d0*/  BSSY B1, `(.L_x_23) ;  /* 0x0000015000017945 */ /* 0x000fe80003800000 */
[----:B------:R-:W-:Y:S05]  /*09e0*/  @P2 BRA `(.L_x_24) ;  /* 0x0000000000202947 */ /* 0x000fea0003800000 */
[----:B-1-3--:R-:W1:Y:S02]  /*09f0*/  LDS R4, [UR8+0x34] ;  /* 0x00003408ff047984 */ /* 0x00ae640008000800 */
[----:B-1----:R-:W-:-:S05]  /*0a00*/  LOP3.LUT R4, R4, 0x38, RZ, 0xb8, !PT ;  /* 0x0000003804047812 */ /* 0x002fca00078eb8ff */
[----:B------:R1:W-:Y:S01]  /*0a10*/  STS [UR8+0x34], R4 ;  /* 0x00003404ff007988 */ /* 0x0003e20008000808 */
[----:B------:R-:W-:Y:S05]  /*0a20*/  @P2 BRA `(.L_x_25) ;  /* 0x0000000000202947 */ /* 0x000fea0003800000 */
[----:B-1----:R-:W1:Y:S01]  /*0a30*/  LDS R4, [UR8+0x8] ;  /* 0x00000808ff047984 */ /* 0x002e620008000800 */
[----:B------:R-:W-:-:S05]  /*0a40*/  IMAD.MOV.U32 R5, RZ, RZ, 0x780 ;  /* 0x00000780ff057424 */ /* 0x000fca00078e00ff */
[----:B-1----:R-:W-:-:S05]  /*0a50*/  LOP3.LUT R4, R4, 0x500, R5, 0xd8, !PT ;  /* 0x0000050004047812 */ /* 0x002fca00078ed805 */
[----:B------:R5:W-:Y:S02]  /*0a60*/  STS [UR8+0x8], R4 ;  /* 0x00000804ff007988 */ /* 0x000be40008000808 */
.L_x_24:
[----:B------:R-:W-:Y:S05]  /*0a70*/  @P2 BRA `(.L_x_26) ;  /* 0x0000000000282947 */ /* 0x000fea0003800000 */
[----:B-1-3-5:R-:W1:Y:S02]  /*0a80*/  LDS R4, [UR8+0x8] ;  /* 0x00000808ff047984 */ /* 0x02ae640008000800 */
[----:B-1----:R-:W-:-:S05]  /*0a90*/  LOP3.LUT R4, R4, 0x1800, RZ, 0xb8, !PT ;  /* 0x0000180004047812 */ /* 0x002fca00078eb8ff */
[----:B------:R3:W-:Y:S02]  /*0aa0*/  STS [UR8+0x8], R4 ;  /* 0x00000804ff007988 */ /* 0x0007e40008000808 */
.L_x_25:
[----:B------:R-:W-:Y:S05]  /*0ab0*/  @P2 BREAK B1 ;  /* 0x0000000000012942 */ /* 0x000fea0003800000 */
[----:B------:R-:W-:Y:S05]  /*0ac0*/  @P2 BRA `(.L_x_27) ;  /* 0x0000000000242947 */ /* 0x000fea0003800000 */
[----:B-1-3--:R-:W1:Y:S01]  /*0ad0*/  LDS R4, [UR8+0x8] ;  /* 0x00000808ff047984 */ /* 0x00ae620008000800 */
[----:B------:R-:W-:-:S05]  /*0ae0*/  IMAD.MOV.U32 R5, RZ, RZ, 0x6000 ;  /* 0x00006000ff057424 */ /* 0x000fca00078e00ff */
[----:B-1----:R-:W-:-:S04]  /*0af0*/  LOP3.LUT R4, R4, 0x6000, R5, 0xd8, !PT ;  /* 0x0000600004047812 */ /* 0x002fc800078ed805 */
[----:B------:R-:W-:-:S05]  /*0b00*/  LOP3.LUT R4, R4, 0x400000, RZ, 0xb8, !PT ;  /* 0x0040000004047812 */ /* 0x000fca00078eb8ff */
[----:B------:R1:W-:Y:S02]  /*0b10*/  STS [UR8+0x8], R4 ;  /* 0x00000804ff007988 */ /* 0x0003e40008000808 */
.L_x_26:
[----:B------:R-:W-:Y:S05]  /*0b20*/  BSYNC B1 ;  /* 0x0000000000017941 */ /* 0x000fea0003800000 */
.L_x_23:
[----:B-1-3-5:R-:W1:Y:S02]  /*0b30*/  @!P2 LDS R4, [UR8+0x8] ;  /* 0x00000808ff04a984 */ /* 0x02ae640008000800 */
[----:B-1----:R-:W-:-:S05]  /*0b40*/  @!P2 LOP3.LUT R4, R4, 0x8000, RZ, 0xb8, !PT ;  /* 0x000080000404a812 */ /* 0x002fca00078eb8ff */
[----:B------:R5:W-:Y:S02]  /*0b50*/  @!P2 STS [UR8+0x8], R4 ;  /* 0x00000804ff00a988 */ /* 0x000be40008000808 */
.L_x_27:
[----:B------:R-:W-:Y:S05]  /*0b60*/  BSYNC B2 ;  /* 0x0000000000027941 */ /* 0x000fea0003800000 */
.L_x_22:
[----:B------:R-:W-:Y:S05]  /*0b70*/  WARPSYNC.ALL ;  /* 0x0000000000007948 */ /* 0x000fea0003800000 */
[----:B------:R-:W-:-:S04]  /*0b80*/  UIADD3 UR4, UR6, 0x80, URZ ;  /* 0x0000008006047890 */ /* 0x000fc8000fffe03f */
[----:B------:R-:W-:-:S04]  /*0b90*/  UIADD3 UR22, UP0, UR4, UR20, URZ ;  /* 0x0000001404167290 */ /* 0x000fc8000ff1e03f */
[----:B------:R-:W-:Y:S01]  /*0ba0*/  ULEA.HI.X.SX32 UR23, UR4, UR21, 0x1, UP0 ;  /* 0x0000001504177291 */ /* 0x000fe200080f0e3f */
[----:B------:R-:W-:Y:S11]  /*0bb0*/  @P0 BRA `(.L_x_28) ;  /* 0x0000000000300947 */ /* 0x000ff60003800000 */
[----:B-1-3-5:R-:W1:Y:S01]  /*0bc0*/  S2R R4, SR_LANEID ;  /* 0x0000000000047919 */ /* 0x02ae620000000000 */
[----:B------:R-:W-:Y:S05]  /*0bd0*/  WARPSYNC.ALL ;  /* 0x0000000000007948 */ /* 0x000fea0003800000 */
[----:B-1----:R-:W-:-:S05]  /*0be0*/  IMAD.SHL.U32 R8, R4, 0x4, RZ ;  /* 0x0000000404087824 */ /* 0x002fca00078e00ff */
[----:B------:R-:W1:Y:S01]  /*0bf0*/  LDS R9, [R8+UR8] ;  /* 0x0000000808097984 */ /* 0x000e620008000800 */
[----:B------:R-:W-:Y:S01]  /*0c00*/  IADD3 R4, P1, R8, UR22, RZ ;  /* 0x0000001608047c10 */ /* 0x000fe2000ff3e0ff */
[----:B------:R-:W-:-:S04]  /*0c10*/  UMOV UR4, UR22 ;  /* 0x0000001600047c82 */ /* 0x000fc80008000000 */
[----:B------:R-:W-:Y:S01]  /*0c20*/  IMAD.X R5, RZ, RZ, UR23, P1 ;  /* 0x00000017ff057e24 */ /* 0x000fe200088e06ff */
[----:B------:R-:W-:-:S04]  /*0c30*/  UMOV UR5, UR23 ;  /* 0x0000001700057c82 */ /* 0x000fc80008000000 */
[----:B-1----:R1:W3:Y:S01]  /*0c40*/  ATOMG.E.EXCH.STRONG.GPU PT, RZ, [R4], R9 ;  /* 0x0000000904ff73a8 */ /* 0x0022e200041ee100 */
[----:B------:R-:W-:-:S04]  /*0c50*/  DEPBAR {5,4,3,2,1,0} ;  /* 0x0000003f0000791a */ /* 0x000fc80000000000 */
[----:B------:R1:W-:Y:S01]  /*0c60*/  UTMACCTL.IV [UR4] ;  /* 0x00000000040079b9 */ /* 0x0003e20008000000 */
[----:B------:R-:W-:Y:S01]  /*0c70*/  NOP ;  /* 0x0000000000007918 */ /* 0x000fe20000000000 */
.L_x_28:
[----:B------:R-:W-:Y:S05]  /*0c80*/  @P0 BRA `(.L_x_29) ;  /* 0x00000000000c0947 */ /* 0x000fea0003800000 */
[----:B------:R0:W-:Y:S01]  /*0c90*/  UTMACMDFLUSH ;  /* 0x00000000000079b7 */ /* 0x0001e20000000000 */
[----:B------:R-:W-:Y:S05]  /*0ca0*/  @P0 BRA `(.L_x_29) ;  /* 0x0000000000040947 */ /* 0x000fea0003800000 */
[----:B------:R-:W-:-:S04]  /*0cb0*/  DEPBAR.LE SB0, 0x0 ;  /* 0x000080000000791a */ /* 0x000fc80000000000 */
.L_x_29:
[----:B------:R-:W-:Y:S05]  /*0cc0*/  WARPSYNC.ALL ;  /* 0x0000000000007948 */ /* 0x000fea0003800000 */
[----:B---3--:R-:W-:Y:S06]  /*0cd0*/  BAR.SYNC.DEFER_BLOCKING 0x0 ;  /* 0x0000000000007b1d */ /* 0x008fec0000010000 */
[----:B------:R-:W-:Y:S02]  /*0ce0*/  BSSY B2, `(.L_x_30) ;  /* 0x000000b000027945 */ /* 0x000fe40003800000 */
[----:B------:R-:W-:Y:S06]  /*0cf0*/  BAR.SYNC.DEFER_BLOCKING 0x0 ;  /* 0x0000000000007b1d */ /* 0x000fec0000010000 */
[----:B------:R3:W-:Y:S01]  /*0d00*/  @!P0 STS [R14], RZ ;  /* 0x000000ff0e008388 */ /* 0x0007e20000000800 */
[----:B------:R-:W-:Y:S01]  /*0d10*/  NOP ;  /* 0x0000000000007918 */ /* 0x000fe20000000000 */
[----:B------:R-:W-:Y:S05]  /*0d20*/  @P2 BRA `(.L_x_31) ;  /* 0x0000000000182947 */ /* 0x000fea0003800000 */
[----:B-1---5:R-:W1:Y:S01]  /*0d30*/  LDS R4, [UR8+0x8] ;  /* 0x00000808ff047984 */ /* 0x022e620008000800 */
[----:B------:R-:W5:Y:S01]  /*0d40*/  LDC.64 R8, c[0x0][0x220] ;  /* 0x00008800ff087b82 */ /* 0x000f620000000a00 */
[----:B------:R-:W-:Y:S02]  /*0d50*/  IMAD.MOV.U32 R5, RZ, RZ, 0x70 ;  /* 0x00000070ff057424 */ /* 0x000fe400078e00ff */
[----:B-----5:R5:W-:Y:S03]  /*0d60*/  STS.64 [UR8], R8 ;  /* 0x00000008ff007988 */ /* 0x020be60008000a08 */
[----:B-1----:R-:W-:-:S05]  /*0d70*/  LOP3.LUT R4, R4, 0x10, R5, 0xd8, !PT ;  /* 0x0000001004047812 */ /* 0x002fca00078ed805 */
[----:B------:R5:W-:Y:S02]  /*0d80*/  STS [UR8+0x8], R4 ;  /* 0x00000804ff007988 */ /* 0x000be40008000808 */
.L_x_31:
[----:B-1----:R-:W-:Y:S05]  /*0d90*/  BSYNC B2 ;  /* 0x0000000000027941 */ /* 0x002fea0003800000 */
.L_x_30:
[----:B------:R-:W-:Y:S04]  /*0da0*/  BSSY B3, `(.L_x_32) ;  /* 0x0000011000037945 */ /* 0x000fe80003800000 */
[----:B------:R-:W-:Y:S04]  /*0db0*/  BSSY B2, `(.L_x_33) ;  /* 0x000000e000027945 */ /* 0x000fe80003800000 */
[----:B------:R-:W-:Y:S05]  /*0dc0*/  @P2 BRA `(.L_x_34) ;  /* 0x0000000000242947 */ /* 0x000fea0003800000 */
[----:B-----5:R-:W1:Y:S01]  /*0dd0*/  LDS R4, [UR8+0x34] ;  /* 0x00003408ff047984 */ /* 0x020e620008000800 */
[----:B------:R-:W-:-:S05]  /*0de0*/  IMAD.MOV.U32 R5, RZ, RZ, 0x3f000000 ;  /* 0x3f000000ff057424 */ /* 0x000fca00078e00ff */
[----:B-1----:R-:W-:-:S05]  /*0df0*/  LOP3.LUT R4, R4, 0xff000000, R5, 0xb8, !PT ;  /* 0xff00000004047812 */ /* 0x002fca00078eb805 */
[----:B------:R1:W-:Y:S01]  /*0e00*/  STS [UR8+0x34], R4 ;  /* 0x00003404ff007988 */ /* 0x0003e20008000808 */
[----:B------:R-:W-:Y:S05]  /*0e10*/  @P2 BRA `(.L_x_35) ;  /* 0x00000000001c2947 */ /* 0x000fea0003800000 */
[----:B-1----:R-:W1:Y:S01]  /*0e20*/  LDS R4, [UR8+0x38] ;  /* 0x00003808ff047984 */ /* 0x002e620008000800 */
[----:B------:R-:W-:-:S05]  /*0e30*/  IMAD.MOV.U32 R5, RZ, RZ, 0x3f ;  /* 0x0000003fff057424 */ /* 0x000fca00078e00ff */
[----:B-1----:R-:W-:-:S05]  /*0e40*/  LOP3.LUT R4, R4, 0xff, R5, 0xb8, !PT ;  /* 0x000000ff04047812 */ /* 0x002fca00078eb805 */
[----:B------:R1:W-:Y:S02]  /*0e50*/  STS [UR8+0x38], R4 ;  /* 0x00003804ff007988 */ /* 0x0003e40008000808 */
.L_x_34:
[----:B------:R-:W-:Y:S05]  /*0e60*/  @P2 BREAK B2 ;  /* 0x0000000000022942 */ /* 0x000fea0003800000 */
[----:B------:R-:W-:Y:S05]  /*0e70*/  @P2 BRA `(.L_x_36) ;  /* 0x00000000000c2947 */ /* 0x000fea0003800000 */
[----:B------:R1:W-:Y:S02]  /*0e80*/  STS [UR8+0x20], R3 ;  /* 0x00002003ff007988 */ /* 0x0003e40008000808 */
.L_x_35:
[----:B------:R-:W-:Y:S05]  /*0e90*/  BSYNC B2 ;  /* 0x0000000000027941 */ /* 0x000fea0003800000 */
.L_x_33:
[----:B------:R1:W-:Y:S02]  /*0ea0*/  @!P2 STS [UR8+0x24], R2 ;  /* 0x00002402ff00a988 */ /* 0x0003e40008000808 */
.L_x_36:
[----:B------:R-:W-:Y:S05]  /*0eb0*/  BSYNC B3 ;  /* 0x0000000000037941 */ /* 0x000fea0003800000 */
.L_x_32:
[----:B------:R-:W-:Y:S05]  /*0ec0*/  WARPSYNC.ALL ;  /* 0x0000000000007948 */ /* 0x000fea0003800000 */
[----:B------:R-:W-:Y:S04]  /*0ed0*/  BSSY B3, `(.L_x_37) ;  /* 0x000000e000037945 */ /* 0x000fe80003800000 */
[----:B------:R-:W-:Y:S05]  /*0ee0*/  @P2 BRA `(.L_x_38) ;  /* 0x0000000000302947 */ /* 0x000fea0003800000 */
[----:B-1--4-:R-:W1:Y:S01]  /*0ef0*/  LDS R3, [UR8+0x34] ;  /* 0x00003408ff037984 */ /* 0x012e620008000800 */
[----:B-----5:R-:W4:Y:S03]  /*0f00*/  LDC.64 R4, c[0x0][0x248] ;  /* 0x00009200ff047b82 */ /* 0x020f260000000a00 */
[----:B------:R-:W5:Y:S01]  /*0f10*/  LDS R2, [UR8+0x1c] ;  /* 0x00001c08ff027984 */ /* 0x000f620008000800 */
[C---:B----4-:R-:W-:Y:S01]  /*0f20*/  SHF.L.U64.HI R5, R4.reuse, 0x1, R5 ;  /* 0x0000000104057819 */ /* 0x050fe20000010205 */
[----:B------:R-:W-:-:S03]  /*0f30*/  IMAD.SHL.U32 R4, R4, 0x2, RZ ;  /* 0x0000000204047824 */ /* 0x000fc600078e00ff */
[--C-:B------:R-:W-:Y:S02]  /*0f40*/  SHF.R.U32.HI R9, RZ, 0x4, R5.reuse ;  /* 0x00000004ff097819 */ /* 0x100fe40000011605 */
[----:B------:R-:W-:-:S05]  /*0f50*/  SHF.R.U64 R4, R4, 0x4, R5 ;  /* 0x0000000404047819 */ /* 0x000fca0000001205 */
[----:B------:R4:W-:Y:S01]  /*0f60*/  STS [UR8+0xc], R4 ;  /* 0x00000c04ff007988 */ /* 0x0009e20008000808 */
[----:B-1----:R-:W-:Y:S02]  /*0f70*/  LOP3.LUT R3, R3, 0x7, RZ, 0xb8, !PT ;  /* 0x0000000703037812 */ /* 0x002fe400078eb8ff */
[----:B-----5:R-:W-:-:S03]  /*0f80*/  LOP3.LUT R2, R2, 0xf, R9, 0xb8, !PT ;  /* 0x0000000f02027812 */ /* 0x020fc600078eb809 */
[----:B------:R4:W-:Y:S04]  /*0f90*/  STS [UR8+0x34], R3 ;  /* 0x00003403ff007988 */ /* 0x0009e80008000808 */
[----:B------:R4:W-:Y:S02]  /*0fa0*/  STS [UR8+0x1c], R2 ;  /* 0x00001c02ff007988 */ /* 0x0009e40008000808 */
.L_x_38:
[----:B------:R-:W-:Y:S05]  /*0fb0*/  BSYNC B3 ;  /* 0x0000000000037941 */ /* 0x000fea0003800000 */
.L_x_37:
[----:B------:R-:W-:Y:S04]  /*0fc0*/  BSSY B3, `(.L_x_39) ;  /* 0x000001a000037945 */ /* 0x000fe80003800000 */
[----:B------:R-:W-:Y:S04]  /*0fd0*/  BSSY B4, `(.L_x_40) ;  /* 0x0000015000047945 */ /* 0x000fe80003800000 */
[----:B------:R-:W-:Y:S05]  /*0fe0*/  @P2 BRA `(.L_x_41) ;  /* 0x0000000000202947 */ /* 0x000fea0003800000 */
[----:B-1--4-:R-:W1:Y:S02]  /*0ff0*/  LDS R2, [UR8+0x34] ;  /* 0x00003408ff027984 */ /* 0x012e640008000800 */
[----:B-1----:R-:W-:-:S05]  /*1000*/  LOP3.LUT R2, R2, 0x38, RZ, 0xb8, !PT ;  /* 0x0000003802027812 */ /* 0x002fca00078eb8ff */
[----:B------:R1:W-:Y:S01]  /*1010*/  STS [UR8+0x34], R2 ;  /* 0x00003402ff007988 */ /* 0x0003e20008000808 */
[----:B------:R-:W-:Y:S05]  /*1020*/  @P2 BRA `(.L_x_42) ;  /* 0x0000000000202947 */ /* 0x000fea0003800000 */
[----:B-1----:R-:W1:Y:S01]  /*1030*/  LDS R2, [UR8+0x8] ;  /* 0x00000808ff027984 */ /* 0x002e620008000800 */
[----:B------:R-:W-:-:S05]  /*1040*/  IMAD.MOV.U32 R3, RZ, RZ, 0x780 ;  /* 0x00000780ff037424 */ /* 0x000fca00078e00ff */
[----:B-1----:R-:W-:-:S05]  /*1050*/  LOP3.LUT R2, R2, 0x500, R3, 0xd8, !PT ;  /* 0x0000050002027812 */ /* 0x002fca00078ed803 */
[----:B------:R1:W-:Y:S02]  /*1060*/  STS [UR8+0x8], R2 ;  /* 0x00000802ff007988 */ /* 0x0003e40008000808 */
.L_x_41:
[----:B------:R-:W-:Y:S05]  /*1070*/  @P2 BRA `(.L_x_43) ;  /* 0x0000000000282947 */ /* 0x000fea0003800000 */
[----:B-1--4-:R-:W1:Y:S02]  /*1080*/  LDS R2, [UR8+0x8] ;  /* 0x00000808ff027984 */ /* 0x012e640008000800 */
[----:B-1----:R-:W-:-:S05]  /*1090*/  LOP3.LUT R2, R2, 0x1800, RZ, 0xb8, !PT ;  /* 0x0000180002027812 */ /* 0x002fca00078eb8ff */
[----:B------:R4:W-:Y:S02]  /*10a0*/  STS [UR8+0x8], R2 ;  /* 0x00000802ff007988 */ /* 0x0009e40008000808 */
.L_x_42:
[----:B------:R-:W-:Y:S05]  /*10b0*/  @P2 BREAK B4 ;  /* 0x0000000000042942 */ /* 0x000fea0003800000 */
[----:B------:R-:W-:Y:S05]  /*10c0*/  @P2 BRA `(.L_x_44) ;  /* 0x0000000000242947 */ /* 0x000fea0003800000 */
[----:B-1--4-:R-:W1:Y:S01]  /*10d0*/  LDS R2, [UR8+0x8] ;  /* 0x00000808ff027984 */ /* 0x012e620008000800 */
[----:B------:R-:W-:-:S05]  /*10e0*/  IMAD.MOV.U32 R3, RZ, RZ, 0x6000 ;  /* 0x00006000ff037424 */ /* 0x000fca00078e00ff */
[----:B-1----:R-:W-:-:S04]  /*10f0*/  LOP3.LUT R2, R2, 0x6000, R3, 0xd8, !PT ;  /* 0x0000600002027812 */ /* 0x002fc800078ed803 */
[----:B------:R-:W-:-:S05]  /*1100*/  LOP3.LUT R2, R2, 0x400000, RZ, 0xb8, !PT ;  /* 0x0040000002027812 */ /* 0x000fca00078eb8ff */
[----:B------:R1:W-:Y:S02]  /*1110*/  STS [UR8+0x8], R2 ;  /* 0x00000802ff007988 */ /* 0x0003e40008000808 */
.L_x_43:
[----:B------:R-:W-:Y:S05]  /*1120*/  BSYNC B4 ;  /* 0x0000000000047941 */ /* 0x000fea0003800000 */
.L_x_40:
[----:B-1--4-:R-:W1:Y:S02]  /*1130*/  @!P2 LDS R2, [UR8+0x8] ;  /* 0x00000808ff02a984 */ /* 0x012e640008000800 */
[----:B-1----:R-:W-:-:S05]  /*1140*/  @!P2 LOP3.LUT R2, R2, 0x8000, RZ, 0xb8, !PT ;  /* 0x000080000202a812 */ /* 0x002fca00078eb8ff */
[----:B------:R1:W-:Y:S02]  /*1150*/  @!P2 STS [UR8+0x8], R2 ;  /* 0x00000802ff00a988 */ /* 0x0003e40008000808 */
.L_x_44:
[----:B------:R-:W-:Y:S05]  /*1160*/  BSYNC B3 ;  /* 0x0000000000037941 */ /* 0x000fea0003800000 */
.L_x_39:
[----:B------:R-:W-:Y:S05]  /*1170*/  WARPSYNC.ALL ;  /* 0x0000000000007948 */ /* 0x000fea0003800000 */
[----:B------:R-:W-:Y:S01]  /*1180*/  UIADD3 UR6, UR6, 0x100, URZ ;  /* 0x0000010006067890 */ /* 0x000fe2000fffe03f */
[----:B------:R-:W-:Y:S02]  /*1190*/  ISETP.GE.AND P1, PT, R10, 0x1, PT ;  /* 0x000000010a00780c */ /* 0x000fe40003f26270 */
[----:B------:R-:W-:Y:S02]  /*11a0*/  CS2R R24, SRZ ;  /* 0x0000000000187805 */ /* 0x000fe4000001ff00 */
[----:B------:R-:W-:Y:S01]  /*11b0*/  CS2R R26, SRZ ;  /* 0x00000000001a7805 */ /* 0x000fe2000001ff00 */
[----:B------:R-:W-:Y:S01]  /*11c0*/  UIADD3 UR20, UP0, UR6, UR20, URZ ;  /* 0x0000001406147290 */ /* 0x000fe2000ff1e03f */
[----:B------:R-:W-:-:S03]  /*11d0*/  IMAD.MOV.U32 R28, RZ, RZ, RZ ;  /* 0x000000ffff1c7224 */ /* 0x000fc600078e00ff */
[----:B------:R-:W-:Y:S01]  /*11e0*/  ULEA.HI.X.SX32 UR21, UR6, UR21, 0x1, UP0 ;  /* 0x0000001506157291 */ /* 0x000fe200080f0e3f */
[----:B------:R-:W-:Y:S11]  /*11f0*/  @P0 BRA `(.L_x_45) ;  /* 0x0000000000300947 */ /* 0x000ff60003800000 */
[----:B-1--4-:R-:W5:Y:S01]  /*1200*/  S2R R2, SR_LANEID ;  /* 0x0000000000027919 */ /* 0x012f620000000000 */
[----:B------:R-:W-:Y:S05]  /*1210*/  WARPSYNC.ALL ;  /* 0x0000000000007948 */ /* 0x000fea0003800000 */
[----:B-----5:R-:W-:-:S05]  /*1220*/  IMAD.SHL.U32 R4, R2, 0x4, RZ ;  /* 0x0000000402047824 */ /* 0x020fca00078e00ff */
[----:B------:R-:W1:Y:S01]  /*1230*/  LDS R5, [R4+UR8] ;  /* 0x0000000804057984 */ /* 0x000e620008000800 */
[----:B------:R-:W-:Y:S01]  /*1240*/  IADD3 R2, P3, R4, UR20, RZ ;  /* 0x0000001404027c10 */ /* 0x000fe2000ff7e0ff */
[----:B------:R-:W-:-:S04]  /*1250*/  UMOV UR4, UR20 ;  /* 0x0000001400047c82 */ /* 0x000fc80008000000 */
[----:B------:R-:W-:Y:S01]  /*1260*/  IMAD.X R3, RZ, RZ, UR21, P3 ;  /* 0x00000015ff037e24 */ /* 0x000fe200098e06ff */
[----:B------:R-:W-:-:S04]  /*1270*/  UMOV UR5, UR21 ;  /* 0x0000001500057c82 */ /* 0x000fc80008000000 */
[----:B-1----:R1:W4:Y:S01]  /*1280*/  ATOMG.E.EXCH.STRONG.GPU PT, RZ, [R2], R5 ;  /* 0x0000000502ff73a8 */ /* 0x00232200041ee100 */
[----:B------:R-:W-:-:S04]  /*1290*/  DEPBAR {5,4,3,2,1,0} ;  /* 0x0000003f0000791a */ /* 0x000fc80000000000 */
[----:B------:R1:W-:Y:S01]  /*12a0*/  UTMACCTL.IV [UR4] ;  /* 0x00000000040079b9 */ /* 0x0003e20008000000 */
[----:B------:R-:W-:Y:S01]  /*12b0*/  NOP ;  /* 0x0000000000007918 */ /* 0x000fe20000000000 */
.L_x_45:
[----:B------:R-:W-:Y:S05]  /*12c0*/  @P0 BRA `(.L_x_46) ;  /* 0x00000000000c0947 */ /* 0x000fea0003800000 */
[----:B------:R0:W-:Y:S01]  /*12d0*/  UTMACMDFLUSH ;  /* 0x00000000000079b7 */ /* 0x0001e20000000000 */
[----:B------:R-:W-:Y:S05]  /*12e0*/  @P0 BRA `(.L_x_46) ;  /* 0x0000000000040947 */ /* 0x000fea0003800000 */
[----:B------:R-:W-:-:S04]  /*12f0*/  DEPBAR.LE SB0, 0x0 ;  /* 0x000080000000791a */ /* 0x000fc80000000000 */
.L_x_46:
[----:B------:R-:W-:Y:S05]  /*1300*/  WARPSYNC.ALL ;  /* 0x0000000000007948 */ /* 0x000fea0003800000 */
[----:B----4-:R-:W-:Y:S01]  /*1310*/  BAR.SYNC.DEFER_BLOCKING 0x0 ;  /* 0x0000000000007b1d */ /* 0x010fe20000010000 */
[----:B------:R-:W-:Y:S01]  /*1320*/  USHF.L.U32 UR11, UR31, 0x6, URZ ;  /* 0x000000061f0b7899 */ /* 0x000fe2000800063f */
[----:B------:R-:W-:Y:S01]  /*1330*/  IMAD.MOV.U32 R29, RZ, RZ, RZ ;  /* 0x000000ffff1d7224 */ /* 0x000fe200078e00ff */
[----:B------:R-:W-:Y:S01]  /*1340*/  USHF.L.U32 UR26, UR30, 0x6, URZ ;  /* 0x000000061e1a7899 */ /* 0x000fe2000800063f */
[----:B------:R-:W-:Y:S02]  /*1350*/  CS2R R30, SRZ ;  /* 0x00000000001e7805 */ /* 0x000fe4000001ff00 */
[----:B------:R-:W-:Y:S01]  /*1360*/  CS2R R32, SRZ ;  /* 0x0000000000207805 */ /* 0x000fe2000001ff00 */
[----:B------:R-:W-:Y:S01]  /*1370*/  VOTEU.ALL UP0, P2 ;  /* 0x00000000003f7886 */ /* 0x000fe20001000000 */
[----:B-1----:R-:W-:Y:S01]  /*1380*/  UMOV UR4, 0x1 ;  /* 0x0000000100047882 */ /* 0x002fe20000000000 */
[----:B------:R-:W-:-:S02]  /*1390*/  CS2R R34, SRZ ;  /* 0x0000000000227805 */ /* 0x000fc4000001ff00 */
[----:B------:R-:W-:Y:S02]  /*13a0*/  CS2R R36, SRZ ;  /* 0x0000000000247805 */ /* 0x000fe4000001ff00 */
[----:B------:R-:W-:Y:S01]  /*13b0*/  CS2R R38, SRZ ;  /* 0x0000000000267805 */ /* 0x000fe2000001ff00 */
[----:B------:R-:W-:-:S04]  /*13c0*/  @!UP0 UIADD3 UR4, -UR4, 0x100000, URZ ;  /* 0x0010000004048890 */ /* 0x000fc8000fffe13f */
[----:B------:R-:W-:Y:S02]  /*13d0*/  @!UP0 USHF.L.U32 UR5, UR4, 0xb, URZ ;  /* 0x0000000b04058899 */ /* 0x000fe4000800063f */
[----:B------:R-:W-:Y:S01]  /*13e0*/  @!UP0 USHF.L.U32 UR4, UR4, 0x1, URZ ;  /* 0x0000000104048899 */ /* 0x000fe2000800063f */
[----:B------:R-:W-:Y:S01]  /*13f0*/  CS2R R40, SRZ ;  /* 0x0000000000287805 */ /* 0x000fe2000001ff00 */
[----:B------:R-:W-:Y:S01]  /*1400*/  VOTEU.ALL UP0, P2 ;  /* 0x00000000003f7886 */ /* 0x000fe20001000000 */
[----:B------:R-:W-:Y:S02]  /*1410*/  CS2R R42, SRZ ;  /* 0x00000000002a7805 */ /* 0x000fe4000001ff00 */
[----:B------:R-:W-:Y:S02]  /*1420*/  CS2R R44, SRZ ;  /* 0x00000000002c7805 */ /* 0x000fe4000001ff00 */
[----:B------:R-:W-:Y:S02]  /*1430*/  CS2R R46, SRZ ;  /* 0x00000000002e7805 */ /* 0x000fe4000001ff00 */
[----:B------:R-:W-:-:S02]  /*1440*/  CS2R R48, SRZ ;  /* 0x0000000000307805 */ /* 0x000fc4000001ff00 */
[----:B------:R-:W-:Y:S02]  /*1450*/  CS2R R50, SRZ ;  /* 0x0000000000327805 */ /* 0x000fe4000001ff00 */
[----:B------:R-:W-:Y:S02]  /*1460*/  CS2R R52, SRZ ;  /* 0x0000000000347805 */ /* 0x000fe4000001ff00 */
[----:B------:R-:W-:Y:S01]  /*1470*/  CS2R R54, SRZ ;  /* 0x0000000000367805 */ /* 0x000fe2000001ff00 */
[----:B------:R-:W1:Y:S02]  /*1480*/  FENCE.VIEW.ASYNC.S ;  /* 0x00000000000073c6 */ /* 0x000e640000000000 */
[----:B-1----:R1:W4:Y:S01]  /*1490*/  @!UP0 SYNCS.EXCH.64 URZ, [UR8+0x2000], UR4 ;  /* 0x00200004083f85b2 */ /* 0x0023220008000100 */
[----:B------:R-:W-:Y:S05]  /*14a0*/  @!P1 BRA `(.L_x_47) ;  /* 0x0000000400209947 */ /* 0x000fea0003800000 */
[----:B-1----:R-:W-:Y:S01]  /*14b0*/  UIADD3 UR4, UR8, 0x1000, URZ ;  /* 0x0000100008047890 */ /* 0x002fe2000fffe03f */
[----:B------:R-:W-:Y:S01]  /*14c0*/  CS2R R24, SRZ ;  /* 0x0000000000187805 */ /* 0x000fe2000001ff00 */
[----:B------:R-:W-:Y:S01]  /*14d0*/  USHF.R.U32.HI UR5, URZ, 0x4, UR8 ;  /* 0x000000043f057899 */ /* 0x000fe20008011608 */
[----:B------:R-:W-:Y:S01]  /*14e0*/  CS2R R26, SRZ ;  /* 0x00000000001a7805 */ /* 0x000fe2000001ff00 */
[----:B------:R-:W-:Y:S01]  /*14f0*/  USHF.R.U32.HI UR6, URZ, 0x4, UR4 ;  /* 0x000000043f067899 */ /* 0x000fe20008011604 */
[----:B------:R-:W-:Y:S01]  /*1500*/  CS2R R28, SRZ ;  /* 0x00000000001c7805 */ /* 0x000fe2000001ff00 */
[----:B------:R-:W-:Y:S01]  /*1510*/  USGXT.U32 UR4, UR5, 0xe ;  /* 0x0000000e0504789a */ /* 0x000fe20008000000 */
[----:B------:R-:W-:Y:S01]  /*1520*/  CS2R R30, SRZ ;  /* 0x00000000001e7805 */ /* 0x000fe2000001ff00 */
[----:B------:R-:W-:Y:S01]  /*1530*/  USGXT.U32 UR6, UR6, 0xe ;  /* 0x0000000e0606789a */ /* 0x000fe20008000000 */
[----:B------:R-:W-:Y:S02]  /*1540*/  CS2R R32, SRZ ;  /* 0x0000000000207805 */ /* 0x000fe4000001ff00 */
[----:B------:R-:W-:-:S02]  /*1550*/  CS2R R34, SRZ ;  /* 0x0000000000227805 */ /* 0x000fc4000001ff00 */
[----:B------:R-:W-:Y:S02]  /*1560*/  CS2R R36, SRZ ;  /* 0x0000000000247805 */ /* 0x000fe4000001ff00 */
[----:B------:R-:W-:Y:S02]  /*1570*/  CS2R R38, SRZ ;  /* 0x0000000000267805 */ /* 0x000fe4000001ff00 */
[----:B------:R-:W-:Y:S02]  /*1580*/  CS2R R40, SRZ ;  /* 0x0000000000287805 */ /* 0x000fe4000001ff00 */
[----:B------:R-:W-:Y:S02]  /*1590*/  CS2R R42, SRZ ;  /* 0x00000000002a7805 */ /* 0x000fe4000001ff00 */
[----:B------:R-:W-:Y:S02]  /*15a0*/  CS2R R44, SRZ ;  /* 0x00000000002c7805 */ /* 0x000fe4000001ff00 */
[----:B------:R-:W-:-:S02]  /*15b0*/  CS2R R46, SRZ ;  /* 0x00000000002e7805 */ /* 0x000fc4000001ff00 */
[----:B------:R-:W-:Y:S02]  /*15c0*/  CS2R R48, SRZ ;  /* 0x0000000000307805 */ /* 0x000fe4000001ff00 */
[----:B------:R-:W-:Y:S02]  /*15d0*/  CS2R R50, SRZ ;  /* 0x0000000000327805 */ /* 0x000fe4000001ff00 */
[----:B------:R-:W-:Y:S02]  /*15e0*/  CS2R R52, SRZ ;  /* 0x0000000000347805 */ /* 0x000fe4000001ff00 */
[----:B------:R-:W-:Y:S01]  /*15f0*/  CS2R R54, SRZ ;  /* 0x0000000000367805 */ /* 0x000fe2000001ff00 */
[----:B------:R-:W-:Y:S01]  /*1600*/  UMOV UR12, 0xfffffffe ;  /* 0xfffffffe000c7882 */ /* 0x000fe20000000000 */
[----:B------:R-:W-:Y:S01]  /*1610*/  UMOV UR13, 0x7fffffdf ;  /* 0x7fffffdf000d7882 */ /* 0x000fe20000000000 */
[----:B------:R-:W-:Y:S01]  /*1620*/  UMOV UR14, 0x80 ;  /* 0x00000080000e7882 */ /* 0x000fe20000000000 */
[----:B------:R-:W-:Y:S01]  /*1630*/  UMOV UR15, 0x40000040 ;  /* 0x40000040000f7882 */ /* 0x000fe20000000000 */
[----:B------:R-:W-:Y:S01]  /*1640*/  UMOV UR5, URZ ;  /* 0x0000003f00057c82 */ /* 0x000fe20008000000 */
[----:B------:R-:W-:Y:S01]  /*1650*/  UMOV UR7, URZ ;  /* 0x0000003f00077c82 */ /* 0x000fe20008000000 */
[----:B------:R-:W-:-:S02]  /*1660*/  UIADD3.64 UR12, UR4, -UR12, URZ ;  /* 0x8000000c040c7297 */ /* 0x000fc4000fffe03f */
[----:B------:R-:W-:Y:S01]  /*1670*/  UIADD3.64 UR14, UR6, UR14, URZ ;  /* 0x0000000e060e7297 */ /* 0x000fe2000fffe03f */
[----:B------:R-:W-:-:S11]  /*1680*/  UMOV UR10, URZ ;  /* 0x0000003f000a7c82 */ /* 0x000fd60008000000 */
.L_x_49:
[----:B----4-:R-:W-:Y:S01]  /*1690*/  BAR.SYNC.DEFER_BLOCKING 0x0 ;  /* 0x0000000000007b1d */ /* 0x010fe20000010000 */
[----:B------:R-:W-:Y:S01]  /*16a0*/  @!P2 IMAD.MOV.U32 R2, RZ, RZ, 0x2000 ;  /* 0x00002000ff02a424 */ /* 0x000fe200078e00ff */
[----:B------:R-:W-:Y:S02]  /*16b0*/  ELECT P0, URZ, PT ;  /* 0x00000000003f782f */ /* 0x000fe40003800000 */
[----:B------:R-:W-:Y:S02]  /*16c0*/  ELECT P1, URZ, PT ;  /* 0x00000000003f782f */ /* 0x000fe40003820000 */
[C---:B------:R-:W-:Y:S01]  /*16d0*/  ISETP.LT.U32.AND P0, PT, R6.reuse, 0x20, P0 ;  /* 0x000000200600780c */ /* 0x040fe20000701070 */
[----:B------:R-:W-:Y:S01]  /*16e0*/  UMOV UR27, UR10 ;  /* 0x0000000a001b7c82 */ /* 0x000fe20008000000 */
[----:B------:R-:W-:-:S11]  /*16f0*/  ISETP.LT.U32.AND P1, PT, R6, 0x20, P1 ;  /* 0x000000200600780c */ /* 0x000fd60000f21070 */
[----:B------:R-:W-:Y:S01]  /*1700*/  VOTEU.ANY UP0, P0 ;  /* 0x00000000003f7886 */ /* 0x000fe20000000100 */
[----:B------:R-:W-:Y:S01]  /*1710*/  VOTEU.ANY UP2, P0 ;  /* 0x00000000003f7886 */ /* 0x000fe20000040100 */
[----:B------:R-:W-:Y:S01]  /*1720*/  VOTEU.ANY UP1, P1 ;  /* 0x00000000003f7886 */ /* 0x000fe20000820100 */
[----:B------:R-:W-:Y:S01]  /*1730*/  VOTEU.ANY UP3, P1 ;  /* 0x00000000003f7886 */ /* 0x000fe20000860100 */
[----:B------:R1:W-:Y:S01]  /*1740*/  @!P2 SYNCS.ARRIVE.TRANS64 RZ, [UR8+0x2000], R2 ;  /* 0x00200002ffffa9a7 */ /* 0x0003e20008000008 */
[----:B------:R4:W-:Y:S06]  /*1750*/  MEMBAR.ALL.CTA ;  /* 0x0000000000007992 */ /* 0x0009ec0000008000 */
[----:B----4-:R-:W4:Y:S01]  /*1760*/  FENCE.VIEW.ASYNC.S ;  /* 0x00000000000073c6 */ /* 0x010f220000000000 */
[----:B------:R-:W-:Y:S01]  /*1770*/  @UP0 UIADD3 UR9, UR8, 0x2000, URZ ;  /* 0x0000200008090890 */ /* 0x000fe2000fffe03f */
[----:B------:R-:W-:Y:S01]  /*1780*/  @UP0 UMOV UR16, UR28 ;  /* 0x0000001c00100c82 */ /* 0x000fe20008000000 */
[----:B------:R-:W-:Y:S01]  /*1790*/  @UP0 UMOV UR17, UR29 ;  /* 0x0000001d00110c82 */ /* 0x000fe20008000000 */
[----:B------:R-:W-:-:S02]  /*17a0*/  @UP1 UIADD3 UR24, UR8, 0x1000, URZ ;  /* 0x0000100008181890 */ /* 0x000fc4000fffe03f */
[----:B------:R-:W-:Y:S01]  /*17b0*/  @UP1 UIADD3 UR25, UR8, 0x2000, URZ ;  /* 0x0000200008191890 */ /* 0x000fe2000fffe03f */
[----:B-1----:R-:W-:Y:S01]  /*17c0*/  SHF.L.U32 R2, R7, 0x1f, RZ ;  /* 0x0000001f07027819 */ /* 0x002fe200000006ff */
[----:B------:R-:W-:Y:S01]  /*17d0*/  @UP1 UMOV UR18, UR22 ;  /* 0x0000001600121c82 */ /* 0x000fe20008000000 */
[----:B------:R-:W-:Y:S01]  /*17e0*/  @UP1 UMOV UR19, UR23 ;  /* 0x0000001700131c82 */ /* 0x000fe20008000000 */
[----:B----4-:R-:W-:Y:S06]  /*17f0*/  BAR.SYNC.DEFER_BLOCKING 0x0 ;  /* 0x0000000000007b1d */ /* 0x010fec0000010000 */
[----:B------:R1:W-:Y:S02]  /*1800*/  @UP2 UTMALDG.2D [UR8], [UR16] ;  /* 0x00000008100025b4 */ /* 0x0003e40008008000 */
[----:B------:R-:W-:Y:S06]  /*1810*/  BAR.SYNC.DEFER_BLOCKING 0x0 ;  /* 0x0000000000007b1d */ /* 0x000fec0000010000 */
[----:B------:R1:W-:Y:S02]  /*1820*/  @UP3 UTMALDG.2D [UR24], [UR18] ;  /* 0x00000018120035b4 */ /* 0x0003e40008008000 */
[----:B------:R-:W-:Y:S06]  /*1830*/  BAR.SYNC.DEFER_BLOCKING 0x0 ;  /* 0x0000000000007b1d */ /* 0x000fec0000010000 */
[----:B------:R-:W4:Y:S02]  /*1840*/  SYNCS.PHASECHK.TRANS64.TRYWAIT P0, [UR8+0x2000], R2 ;  /* 0x00200002ff0075a7 */ /* 0x000f240008000148 */
[----:B-1--4-:R-:W-:Y:S05]  /*1850*/  @!P0 BRA `(.L_x_48) ;  /* 0x00000004000c8947 */ /* 0x012fea0003800000 */
.L_x_50:
[----:B------:R-:W-:Y:S02]  /*1860*/  WARPGROUP.DEPBAR.LE gsb0, 0x0 ;  /* 0x00008000000079c5 */ /* 0x000fe40000010000 */
[----:B------:R-:W-:Y:S01]  /*1870*/  WARPGROUP.ARRIVE ;  /* 0x00000000000079c5 */ /* 0x000fe20000000000 */
[----:B------:R-:W-:Y:S01]  /*1880*/  UMOV UR16, UR4 ;  /* 0x0000000400107c82 */ /* 0x000fe20008000000 */
[----:B------:R-:W-:Y:S01]  /*1890*/  UMOV UR17, 0x80000020 ;  /* 0x8000002000117882 */ /* 0x000fe20000000000 */
[----:B------:R-:W-:Y:S01]  /*18a0*/  UMOV UR18, UR6 ;  /* 0x0000000600127c82 */ /* 0x000fe20008000000 */
[----:B------:R-:W-:Y:S01]  /*18b0*/  UMOV UR19, 0x40000040 ;  /* 0x4000004000137882 */ /* 0x000fe20000000000 */
[----:B------:R-:W1:Y:S01]  /*18c0*/  LDC R2, c[0x0][0x230] ;  /* 0x00008c00ff027b82 */ /* 0x000e620000000800 */
[----:B------:R-:W-:Y:S01]  /*18d0*/  HGMMA.64x64x16.F32.BF16 R24, gdesc[UR16].tnspB, R24 ;  /* 0x40e00000101879f0 */ /* 0x000fe20008701818 */
[----:B------:R-:W-:Y:S01]  /*18e0*/  UIADD3 UR10, UR10, 0x20, URZ ;  /* 0x000000200a0a7890 */ /* 0x000fe2000fffe03f */
[----:B------:R-:W-:-:S05]  /*18f0*/  LOP3.LUT R7, R7, 0x1, RZ, 0x3c, !PT ;  /* 0x0000000107077812 */ /* 0x000fca00078e3cff */
[----:B-1----:R-:W-:Y:S01]  /*1900*/  ISETP.LE.AND P0, PT, R2, UR10, PT ;  /* 0x0000000a02007c0c */ /* 0x002fe2000bf03270 */
[----:B------:R-:W-:-:S12]  /*1910*/  HGMMA.64x64x16.F32.BF16 R24, gdesc[UR12].tnspB, R24, gsb0 ;  /* 0x40e000000c1879f0 */ /* 0x000fd80008001818 */
[----:B------:R-:W-:Y:S05]  /*1920*/  @!P0 BRA `(.L_x_49) ;  /* 0xfffffffc00588947 */ /* 0x000fea000383ffff */
.L_x_47:
[C---:B------:R-:W-:Y:S01]  /*1930*/  IMAD.SHL.U32 R2, R0.reuse, 0x80, RZ ;  /* 0x0000008000027824 */ /* 0x040fe200078e00ff */
[----:B------:R-:W-:Y:S02]  /*1940*/  WARPGROUP.DEPBAR.LE gsb0, 0x0 ;  /* 0x00008000000079c5 */ /* 0x000fe40000010000 */
[----:B------:R-:W-:Y:S01]  /*1950*/  IMAD.SHL.U32 R3, R0, 0x40, RZ ;  /* 0x0000004000037824 */ /* 0x000fe200078e00ff */
[----:B----4-:R-:W-:Y:S01]  /*1960*/  BAR.SYNC.DEFER_BLOCKING 0x0 ;  /* 0x0000000000007b1d */ /* 0x010fe20000010000 */
[----:B------:R-:W-:Y:S02]  /*1970*/  LOP3.LUT R2, R2, 0x780, RZ, 0xc0, !PT ;  /* 0x0000078002027812 */ /* 0x000fe400078ec0ff */
[----:B------:R-:W-:Y:S02]  /*1980*/  ELECT P0, URZ, PT ;  /* 0x00000000003f782f */ /* 0x000fe40003800000 */
[----:B------:R-:W-:Y:S02]  /*1990*/  F2FP.BF16.F32.PACK_AB R24, R25, R24 ;  /* 0x000000181918723e */ /* 0x000fe400000010ff */
[----:B-----5:R-:W-:Y:S01]  /*19a0*/  LOP3.LUT R4, R2, 0x1800, R3, 0xf8, !PT ;  /* 0x0000180002047812 */ /* 0x020fe200078ef803 */
[----:B------:R-:W-:Y:S01]  /*19b0*/  IMAD.SHL.U32 R2, R0, 0x10, RZ ;  /* 0x0000001000027824 */ /* 0x000fe200078e00ff */
[----:B------:R-:W-:Y:S01]  /*19c0*/  F2FP.BF16.F32.PACK_AB R25, R27, R26 ;  /* 0x0000001a1b19723e */ /* 0x000fe200000010ff */
[----:B------:R-:W-:Y:S01]  /*19d0*/  UMOV UR9, UR26 ;  /* 0x0000001a00097c82 */ /* 0x000fe20008000000 */
[----:B------:R-:W-:Y:S01]  /*19e0*/  F2FP.BF16.F32.PACK_AB R32, R33, R32 ;  /* 0x000000202120723e */ /* 0x000fe200000010ff */
[----:B------:R-:W-:Y:S01]  /*19f0*/  UMOV UR10, UR11 ;  /* 0x0000000b000a7c82 */ /* 0x000fe20008000000 */
[----:B------:R-:W-:-:S02]  /*1a00*/  LOP3.LUT R3, R2, 0x70, RZ, 0xc0, !PT ;  /* 0x0000007002037812 */ /* 0x000fc400078ec0ff */
[----:B------:R-:W-:Y:S02]  /*1a10*/  F2FP.BF16.F32.PACK_AB R26, R29, R28 ;  /* 0x0000001c1d1a723e */ /* 0x000fe400000010ff */
[----:B------:R-:W-:Y:S02]  /*1a20*/  LOP3.LUT R3, R3, 0x10, R0, 0x78, !PT ;  /* 0x0000001003037812 */ /* 0x000fe400078e7800 */
[----:B------:R-:W-:Y:S02]  /*1a30*/  F2FP.BF16.F32.PACK_AB R27, R31, R30 ;  /* 0x0000001e1f1b723e */ /* 0x000fe400000010ff */
[----:B------:R-:W-:Y:S02]  /*1a40*/  LOP3.LUT R3, R4, R3, RZ, 0xfc, !PT ;  /* 0x0000000304037212 */ /* 0x000fe400078efcff */
[----:B------:R-:W-:Y:S02]  /*1a50*/  F2FP.BF16.F32.PACK_AB R33, R35, R34 ;  /* 0x000000222321723e */ /* 0x000fe400000010ff */
[C---:B------:R-:W-:Y:S01]  /*1a60*/  LOP3.LUT R2, R3.reuse, 0x20, RZ, 0x3c, !PT ;  /* 0x0000002003027812 */ /* 0x040fe200078e3cff */
[C---:B------:R-:W-:Y:S01]  /*1a70*/  VIADD R0, R3.reuse, UR8 ;  /* 0x0000000803007c36 */ /* 0x040fe20008000000 */
[C---:B------:R-:W-:Y:S01]  /*1a80*/  LOP3.LUT R4, R3.reuse, 0x40, RZ, 0x3c, !PT ;  /* 0x0000004003047812 */ /* 0x040fe200078e3cff */
[----:B------:R-:W4:Y:S01]  /*1a90*/  @!P2 SYNCS.CCTL.IV [UR8+0x2000] ;  /* 0x00200000ff00a9b1 */ /* 0x000f220008000008 */
[----:B------:R-:W-:Y:S01]  /*1aa0*/  LOP3.LUT R3, R3, 0x60, RZ, 0x3c, !PT ;  /* 0x0000006003037812 */ /* 0x000fe200078e3cff */
[----:B------:R-:W-:Y:S01]  /*1ab0*/  VIADD R2, R2, UR8 ;  /* 0x0000000802027c36 */ /* 0x000fe20008000000 */
[----:B------:R-:W-:Y:S01]  /*1ac0*/  F2FP.BF16.F32.PACK_AB R40, R41, R40 ;  /* 0x000000282928723e */ /* 0x000fe200000010ff */
[----:B------:R-:W-:Y:S01]  /*1ad0*/  VIADD R4, R4, UR8 ;  /* 0x0000000804047c36 */ /* 0x000fe20008000000 */
[----:B------:R-:W-:Y:S01]  /*1ae0*/  F2FP.BF16.F32.PACK_AB R34, R37, R36 ;  /* 0x000000242522723e */ /* 0x000fe200000010ff */
[----:B------:R-:W-:Y:S01]  /*1af0*/  VIADD R3, R3, UR8 ;  /* 0x0000000803037c36 */ /* 0x000fe20008000000 */
[----:B------:R-:W-:Y:S01]  /*1b00*/  F2FP.BF16.F32.PACK_AB R35, R39, R38 ;  /* 0x000000262723723e */ /* 0x000fe200000010ff */
[----:B----4-:R-:W-:Y:S01]  /*1b10*/  STSM.16.M88.4 [R0], R24 ;  /* 0x0000001800007844 */ /* 0x010fe20000000200 */
[----:B------:R-:W-:-:S02]  /*1b20*/  F2FP.BF16.F32.PACK_AB R41, R43, R42 ;  /* 0x0000002a2b29723e */ /* 0x000fc400000010ff */
[----:B------:R-:W-:Y:S01]  /*1b30*/  F2FP.BF16.F32.PACK_AB R48, R49, R48 ;  /* 0x000000303130723e */ /* 0x000fe200000010ff */
[----:B------:R-:W-:Y:S01]  /*1b40*/  STSM.16.M88.4 [R2], R32 ;  /* 0x0000002002007844 */ /* 0x000fe20000000200 */
[----:B------:R-:W-:Y:S02]  /*1b50*/  F2FP.BF16.F32.PACK_AB R42, R45, R44 ;  /* 0x0000002c2d2a723e */ /* 0x000fe400000010ff */
[----:B------:R-:W-:Y:S02]  /*1b60*/  F2FP.BF16.F32.PACK_AB R43, R47, R46 ;  /* 0x0000002e2f2b723e */ /* 0x000fe400000010ff */
[----:B------:R-:W-:Y:S02]  /*1b70*/  F2FP.BF16.F32.PACK_AB R49, R51, R50 ;  /* 0x000000323331723e */ /* 0x000fe400000010ff */
[----:B------:R-:W-:Y:S01]  /*1b80*/  F2FP.BF16.F32.PACK_AB R50, R53, R52 ;  /* 0x000000343532723e */ /* 0x000fe200000010ff */
[----:B------:R-:W-:Y:S01]  /*1b90*/  STSM.16.M88.4 [R4], R40 ;  /* 0x0000002804007844 */ /* 0x000fe20000000200 */
[----:B------:R-:W-:-:S02]  /*1ba0*/  F2FP.BF16.F32.PACK_AB R51, R55, R54 ;  /* 0x000000363733723e */ /* 0x000fc400000010ff */
[----:B------:R-:W-:-:S03]  /*1bb0*/  ISETP.LT.U32.AND P0, PT, R6, 0x20, P0 ;  /* 0x000000200600780c */ /* 0x000fc60000701070 */
[----:B------:R-:W-:Y:S01]  /*1bc0*/  STSM.16.M88.4 [R3], R48 ;  /* 0x0000003003007844 */ /* 0x000fe20000000200 */
[----:B------:R4:W-:Y:S06]  /*1bd0*/  MEMBAR.ALL.CTA ;  /* 0x0000000000007992 */ /* 0x0009ec0000008000 */
[----:B----4-:R-:W4:Y:S03]  /*1be0*/  FENCE.VIEW.ASYNC.S ;  /* 0x00000000000073c6 */ /* 0x010f260000000000 */
[----:B----4-:R-:W-:Y:S01]  /*1bf0*/  VOTEU.ANY UP0, P0 ;  /* 0x00000000003f7886 */ /* 0x010fe20000000100 */
[----:B------:R-:W-:-:S04]  /*1c00*/  VOTEU.ANY UP1, P0 ;  /* 0x00000000003f7886 */ /* 0x000fc80000020100 */
[----:B-1----:R-:W-:Y:S01]  /*1c10*/  @UP0 UMOV UR4, UR20 ;  /* 0x0000001400040c82 */ /* 0x002fe20008000000 */
[----:B------:R-:W-:Y:S01]  /*1c20*/  @UP0 UMOV UR5, UR21 ;  /* 0x0000001500050c82 */ /* 0x000fe20008000000 */
[----:B------:R-:W-:Y:S06]  /*1c30*/  BAR.SYNC.DEFER_BLOCKING 0x0 ;  /* 0x0000000000007b1d */ /* 0x000fec0000010000 */
[----:B------:R1:W-:Y:S01]  /*1c40*/  @UP1 UTMASTG.2D [UR8], [UR4] ;  /* 0x00000008040013b5 */ /* 0x0003e20008008000 */
[----:B------:R0:W-:Y:S01]  /*1c50*/  UTMACMDFLUSH ;  /* 0x00000000000079b7 */ /* 0x0001e20000000000 */
[----:B------:R-:W-:-:S04]  /*1c60*/  DEPBAR.LE SB0, 0x0 ;  /* 0x000080000000791a */ /* 0x000fc80000000000 */
[----:B------:R-:W-:Y:S06]  /*1c70*/  BAR.SYNC.DEFER_BLOCKING 0x0 ;  /* 0x0000000000007b1d */ /* 0x000fec0000010000 */
[----:B-1----:R-:W-:Y:S05]  /*1c80*/  EXIT ;  /* 0x000000000000794d */ /* 0x002fea0003800000 */
.L_x_48:
[----:B------:R-:W1:Y:S02]  /*1c90*/  SYNCS.PHASECHK.TRANS64.TRYWAIT P0, [UR8+0x2000], R2 ;  /* 0x00200002ff0075a7 */ /* 0x000e640008000148 */
[----:B-1----:R-:W-:Y:S05]  /*1ca0*/  @!P0 BRA `(.L_x_48) ;  /* 0xfffffffc00f88947 */ /* 0x002fea000383ffff */
[----:B------:R-:W-:Y:S05]  /*1cb0*/  BRA `(.L_x_50) ;  /* 0xfffffff800e87947 */ /* 0x000fea000383ffff */
.L_x_51:
[----:B------:R-:W-:-:S00]  /*1cc0*/  BRA `(.L_x_51) ;  /* 0xfffffffc00fc7947 */ /* 0x000fc0000383ffff */
[----:B------:R-:W-:-:S00]  /*1cd0*/  NOP ;  /* 0x0000000000007918 */ /* 0x000fc00000000000 */
        /* <DEDUP_REMOVED lines=10> */
.L_x_52:


//--------------------- .nv.shared.gluon_wgmma    --------------------------
	.section	.nv.shared.gluon_wgmma,"aw",@nobits
	.sectionflags	@""
	.align	16
	.zero		1024


//--------------------- .nv.shared.reserved.0     --------------------------
	.section	.nv.shared.reserved.0,"aw",@nobits
	.weak		__nv_reservedSMEM_offset_0_alias
	.size		__nv_reservedSMEM_offset_0_alias, 0, 0
	.other		__nv_reservedSMEM_offset_0_alias,@"STO_CUDA_RESERVED_SHARED STV_DEFAULT"
__nv_reservedSMEM_offset_0_alias:
	.zero		0


//--------------------- .nv.constant0.gluon_wgmma --------------------------
	.section	.nv.constant0.gluon_wgmma,"a",@progbits
	.sectionflags	@""
	.align	4
.nv.constant0.gluon_wgmma:
	.zero		608


//--------------------- SYMBOLS --------------------------

	.type		.nv.reservedSmem.offset0,@object
	.size		.nv.reservedSmem.offset0,0x4
